//
// Generated by NVIDIA NVVM Compiler
//
// Compiler Build ID: CL-36424714
// Cuda compilation tools, release 13.0, V13.0.88
// Based on NVVM 20.0.0
//

.version 9.0
.target sm_100
.address_size 64

	// .globl	_Z11initWeightsPfim
.global .align 4 .b8 precalc_xorwow_matrix[102400];
.global .align 4 .b8 precalc_xorwow_offset_matrix[102400];
.global .align 4 .b8 mrg32k3aM1[2304];
.global .align 4 .b8 mrg32k3aM2[2304];
.global .align 4 .b8 mrg32k3aM1SubSeq[2016];
.global .align 4 .b8 mrg32k3aM2SubSeq[2016];
.global .align 4 .b8 mrg32k3aM1Seq[2304];
.global .align 4 .b8 mrg32k3aM2Seq[2304];
.const .align 8 .b8 __cr_lgamma_table[72];

.visible .entry _Z11initWeightsPfim(
	.param .u64 .ptr .align 1 _Z11initWeightsPfim_param_0,
	.param .u32 _Z11initWeightsPfim_param_1,
	.param .u64 _Z11initWeightsPfim_param_2
)
{
	.local .align 8 .b8 	__local_depot0[48];
	.reg .b64 	%SP;
	.reg .b64 	%SPL;
	.reg .pred 	%p<64>;
	.reg .b32 	%r<1199>;
	.reg .b32 	%f<4>;
	.reg .b64 	%rd<28>;

	mov.u64 	%SPL, __local_depot0;
	ld.param.u64 	%rd10, [_Z11initWeightsPfim_param_0];
	ld.param.u32 	%r541, [_Z11initWeightsPfim_param_1];
	ld.param.u64 	%rd11, [_Z11initWeightsPfim_param_2];
	mov.u32 	%r542, %ctaid.x;
	mov.u32 	%r543, %ntid.x;
	mov.u32 	%r544, %tid.x;
	mad.lo.s32 	%r1, %r542, %r543, %r544;
	setp.ge.s32 	%p1, %r1, %r541;
	@%p1 bra 	$L__BB0_117;
	add.u64 	%rd1, %SPL, 0;
	cvt.s64.s32 	%rd2, %r1;
	cvt.u32.u64 	%r545, %rd11;
	xor.b32  	%r546, %r545, -1429050551;
	mul.lo.s32 	%r547, %r546, 1099087573;
	{ .reg .b32 tmp; mov.b64 {tmp, %r548}, %rd11; }
	xor.b32  	%r549, %r548, -136515619;
	mul.lo.s32 	%r550, %r549, -1703105765;
	add.s32 	%r551, %r547, %r550;
	add.s32 	%r2, %r551, 6615241;
	add.s32 	%r935, %r547, 123456789;
	st.local.v2.u32 	[%rd1], {%r2, %r935};
	xor.b32  	%r552, %r547, 362436069;
	add.s32 	%r553, %r550, 521288629;
	st.local.v2.u32 	[%rd1+8], {%r552, %r553};
	xor.b32  	%r554, %r550, 88675123;
	add.s32 	%r931, %r547, 5783321;
	st.local.v2.u32 	[%rd1+16], {%r554, %r931};
	setp.eq.s32 	%p2, %r1, 0;
	@%p2 bra 	$L__BB0_116;
	mov.b32 	%r918, 0;
	mov.u64 	%rd27, %rd2;
$L__BB0_3:
	mov.u64 	%rd3, %rd27;
	and.b64  	%rd4, %rd3, 3;
	setp.eq.s64 	%p3, %rd4, 0;
	@%p3 bra 	$L__BB0_115;
	mul.wide.u32 	%rd13, %r918, 3200;
	mov.u64 	%rd14, precalc_xorwow_matrix;
	add.s64 	%rd5, %rd14, %rd13;
	mov.b32 	%r931, 0;
	mov.u32 	%r932, %r931;
	mov.u32 	%r933, %r931;
	mov.u32 	%r934, %r931;
	mov.u32 	%r935, %r931;
	mov.u32 	%r924, %r931;
$L__BB0_5:
	mul.wide.u32 	%rd15, %r924, 4;
	add.s64 	%rd16, %rd1, %rd15;
	ld.local.u32 	%r14, [%rd16+4];
	shl.b32 	%r15, %r924, 5;
	mov.b32 	%r930, 0;
$L__BB0_6:
	.pragma "nounroll";
	shr.u32 	%r558, %r14, %r930;
	and.b32  	%r559, %r558, 1;
	setp.eq.b32 	%p4, %r559, 1;
	not.pred 	%p5, %p4;
	add.s32 	%r560, %r15, %r930;
	mul.lo.s32 	%r561, %r560, 5;
	mul.wide.u32 	%rd17, %r561, 4;
	add.s64 	%rd6, %rd5, %rd17;
	@%p5 bra 	$L__BB0_8;
	ld.global.u32 	%r562, [%rd6];
	xor.b32  	%r935, %r935, %r562;
	ld.global.u32 	%r563, [%rd6+4];
	xor.b32  	%r934, %r934, %r563;
	ld.global.u32 	%r564, [%rd6+8];
	xor.b32  	%r933, %r933, %r564;
	ld.global.u32 	%r565, [%rd6+12];
	xor.b32  	%r932, %r932, %r565;
	ld.global.u32 	%r566, [%rd6+16];
	xor.b32  	%r931, %r931, %r566;
$L__BB0_8:
	and.b32  	%r568, %r558, 2;
	setp.eq.s32 	%p6, %r568, 0;
	@%p6 bra 	$L__BB0_10;
	ld.global.u32 	%r569, [%rd6+20];
	xor.b32  	%r935, %r935, %r569;
	ld.global.u32 	%r570, [%rd6+24];
	xor.b32  	%r934, %r934, %r570;
	ld.global.u32 	%r571, [%rd6+28];
	xor.b32  	%r933, %r933, %r571;
	ld.global.u32 	%r572, [%rd6+32];
	xor.b32  	%r932, %r932, %r572;
	ld.global.u32 	%r573, [%rd6+36];
	xor.b32  	%r931, %r931, %r573;
$L__BB0_10:
	and.b32  	%r575, %r558, 4;
	setp.eq.s32 	%p7, %r575, 0;
	@%p7 bra 	$L__BB0_12;
	ld.global.u32 	%r576, [%rd6+40];
	xor.b32  	%r935, %r935, %r576;
	ld.global.u32 	%r577, [%rd6+44];
	xor.b32  	%r934, %r934, %r577;
	ld.global.u32 	%r578, [%rd6+48];
	xor.b32  	%r933, %r933, %r578;
	ld.global.u32 	%r579, [%rd6+52];
	xor.b32  	%r932, %r932, %r579;
	ld.global.u32 	%r580, [%rd6+56];
	xor.b32  	%r931, %r931, %r580;
$L__BB0_12:
	and.b32  	%r582, %r558, 8;
	setp.eq.s32 	%p8, %r582, 0;
	@%p8 bra 	$L__BB0_14;
	ld.global.u32 	%r583, [%rd6+60];
	xor.b32  	%r935, %r935, %r583;
	ld.global.u32 	%r584, [%rd6+64];
	xor.b32  	%r934, %r934, %r584;
	ld.global.u32 	%r585, [%rd6+68];
	xor.b32  	%r933, %r933, %r585;
	ld.global.u32 	%r586, [%rd6+72];
	xor.b32  	%r932, %r932, %r586;
	ld.global.u32 	%r587, [%rd6+76];
	xor.b32  	%r931, %r931, %r587;
$L__BB0_14:
	and.b32  	%r589, %r558, 16;
	setp.eq.s32 	%p9, %r589, 0;
	@%p9 bra 	$L__BB0_16;
	ld.global.u32 	%r590, [%rd6+80];
	xor.b32  	%r935, %r935, %r590;
	ld.global.u32 	%r591, [%rd6+84];
	xor.b32  	%r934, %r934, %r591;
	ld.global.u32 	%r592, [%rd6+88];
	xor.b32  	%r933, %r933, %r592;
	ld.global.u32 	%r593, [%rd6+92];
	xor.b32  	%r932, %r932, %r593;
	ld.global.u32 	%r594, [%rd6+96];
	xor.b32  	%r931, %r931, %r594;
$L__BB0_16:
	and.b32  	%r596, %r558, 32;
	setp.eq.s32 	%p10, %r596, 0;
	@%p10 bra 	$L__BB0_18;
	ld.global.u32 	%r597, [%rd6+100];
	xor.b32  	%r935, %r935, %r597;
	ld.global.u32 	%r598, [%rd6+104];
	xor.b32  	%r934, %r934, %r598;
	ld.global.u32 	%r599, [%rd6+108];
	xor.b32  	%r933, %r933, %r599;
	ld.global.u32 	%r600, [%rd6+112];
	xor.b32  	%r932, %r932, %r600;
	ld.global.u32 	%r601, [%rd6+116];
	xor.b32  	%r931, %r931, %r601;
$L__BB0_18:
	and.b32  	%r603, %r558, 64;
	setp.eq.s32 	%p11, %r603, 0;
	@%p11 bra 	$L__BB0_20;
	ld.global.u32 	%r604, [%rd6+120];
	xor.b32  	%r935, %r935, %r604;
	ld.global.u32 	%r605, [%rd6+124];
	xor.b32  	%r934, %r934, %r605;
	ld.global.u32 	%r606, [%rd6+128];
	xor.b32  	%r933, %r933, %r606;
	ld.global.u32 	%r607, [%rd6+132];
	xor.b32  	%r932, %r932, %r607;
	ld.global.u32 	%r608, [%rd6+136];
	xor.b32  	%r931, %r931, %r608;
$L__BB0_20:
	and.b32  	%r610, %r558, 128;
	setp.eq.s32 	%p12, %r610, 0;
	@%p12 bra 	$L__BB0_22;
	ld.global.u32 	%r611, [%rd6+140];
	xor.b32  	%r935, %r935, %r611;
	ld.global.u32 	%r612, [%rd6+144];
	xor.b32  	%r934, %r934, %r612;
	ld.global.u32 	%r613, [%rd6+148];
	xor.b32  	%r933, %r933, %r613;
	ld.global.u32 	%r614, [%rd6+152];
	xor.b32  	%r932, %r932, %r614;
	ld.global.u32 	%r615, [%rd6+156];
	xor.b32  	%r931, %r931, %r615;
$L__BB0_22:
	and.b32  	%r617, %r558, 256;
	setp.eq.s32 	%p13, %r617, 0;
	@%p13 bra 	$L__BB0_24;
	ld.global.u32 	%r618, [%rd6+160];
	xor.b32  	%r935, %r935, %r618;
	ld.global.u32 	%r619, [%rd6+164];
	xor.b32  	%r934, %r934, %r619;
	ld.global.u32 	%r620, [%rd6+168];
	xor.b32  	%r933, %r933, %r620;
	ld.global.u32 	%r621, [%rd6+172];
	xor.b32  	%r932, %r932, %r621;
	ld.global.u32 	%r622, [%rd6+176];
	xor.b32  	%r931, %r931, %r622;
$L__BB0_24:
	and.b32  	%r624, %r558, 512;
	setp.eq.s32 	%p14, %r624, 0;
	@%p14 bra 	$L__BB0_26;
	ld.global.u32 	%r625, [%rd6+180];
	xor.b32  	%r935, %r935, %r625;
	ld.global.u32 	%r626, [%rd6+184];
	xor.b32  	%r934, %r934, %r626;
	ld.global.u32 	%r627, [%rd6+188];
	xor.b32  	%r933, %r933, %r627;
	ld.global.u32 	%r628, [%rd6+192];
	xor.b32  	%r932, %r932, %r628;
	ld.global.u32 	%r629, [%rd6+196];
	xor.b32  	%r931, %r931, %r629;
$L__BB0_26:
	and.b32  	%r631, %r558, 1024;
	setp.eq.s32 	%p15, %r631, 0;
	@%p15 bra 	$L__BB0_28;
	ld.global.u32 	%r632, [%rd6+200];
	xor.b32  	%r935, %r935, %r632;
	ld.global.u32 	%r633, [%rd6+204];
	xor.b32  	%r934, %r934, %r633;
	ld.global.u32 	%r634, [%rd6+208];
	xor.b32  	%r933, %r933, %r634;
	ld.global.u32 	%r635, [%rd6+212];
	xor.b32  	%r932, %r932, %r635;
	ld.global.u32 	%r636, [%rd6+216];
	xor.b32  	%r931, %r931, %r636;
$L__BB0_28:
	and.b32  	%r638, %r558, 2048;
	setp.eq.s32 	%p16, %r638, 0;
	@%p16 bra 	$L__BB0_30;
	ld.global.u32 	%r639, [%rd6+220];
	xor.b32  	%r935, %r935, %r639;
	ld.global.u32 	%r640, [%rd6+224];
	xor.b32  	%r934, %r934, %r640;
	ld.global.u32 	%r641, [%rd6+228];
	xor.b32  	%r933, %r933, %r641;
	ld.global.u32 	%r642, [%rd6+232];
	xor.b32  	%r932, %r932, %r642;
	ld.global.u32 	%r643, [%rd6+236];
	xor.b32  	%r931, %r931, %r643;
$L__BB0_30:
	and.b32  	%r645, %r558, 4096;
	setp.eq.s32 	%p17, %r645, 0;
	@%p17 bra 	$L__BB0_32;
	ld.global.u32 	%r646, [%rd6+240];
	xor.b32  	%r935, %r935, %r646;
	ld.global.u32 	%r647, [%rd6+244];
	xor.b32  	%r934, %r934, %r647;
	ld.global.u32 	%r648, [%rd6+248];
	xor.b32  	%r933, %r933, %r648;
	ld.global.u32 	%r649, [%rd6+252];
	xor.b32  	%r932, %r932, %r649;
	ld.global.u32 	%r650, [%rd6+256];
	xor.b32  	%r931, %r931, %r650;
$L__BB0_32:
	and.b32  	%r652, %r558, 8192;
	setp.eq.s32 	%p18, %r652, 0;
	@%p18 bra 	$L__BB0_34;
	ld.global.u32 	%r653, [%rd6+260];
	xor.b32  	%r935, %r935, %r653;
	ld.global.u32 	%r654, [%rd6+264];
	xor.b32  	%r934, %r934, %r654;
	ld.global.u32 	%r655, [%rd6+268];
	xor.b32  	%r933, %r933, %r655;
	ld.global.u32 	%r656, [%rd6+272];
	xor.b32  	%r932, %r932, %r656;
	ld.global.u32 	%r657, [%rd6+276];
	xor.b32  	%r931, %r931, %r657;
$L__BB0_34:
	and.b32  	%r659, %r558, 16384;
	setp.eq.s32 	%p19, %r659, 0;
	@%p19 bra 	$L__BB0_36;
	ld.global.u32 	%r660, [%rd6+280];
	xor.b32  	%r935, %r935, %r660;
	ld.global.u32 	%r661, [%rd6+284];
	xor.b32  	%r934, %r934, %r661;
	ld.global.u32 	%r662, [%rd6+288];
	xor.b32  	%r933, %r933, %r662;
	ld.global.u32 	%r663, [%rd6+292];
	xor.b32  	%r932, %r932, %r663;
	ld.global.u32 	%r664, [%rd6+296];
	xor.b32  	%r931, %r931, %r664;
$L__BB0_36:
	and.b32  	%r666, %r558, 32768;
	setp.eq.s32 	%p20, %r666, 0;
	@%p20 bra 	$L__BB0_38;
	ld.global.u32 	%r667, [%rd6+300];
	xor.b32  	%r935, %r935, %r667;
	ld.global.u32 	%r668, [%rd6+304];
	xor.b32  	%r934, %r934, %r668;
	ld.global.u32 	%r669, [%rd6+308];
	xor.b32  	%r933, %r933, %r669;
	ld.global.u32 	%r670, [%rd6+312];
	xor.b32  	%r932, %r932, %r670;
	ld.global.u32 	%r671, [%rd6+316];
	xor.b32  	%r931, %r931, %r671;
$L__BB0_38:
	add.s32 	%r930, %r930, 16;
	setp.ne.s32 	%p21, %r930, 32;
	@%p21 bra 	$L__BB0_6;
	mad.lo.s32 	%r672, %r924, -31, %r15;
	add.s32 	%r924, %r672, 1;
	setp.ne.s32 	%p22, %r924, 5;
	@%p22 bra 	$L__BB0_5;
	st.local.u32 	[%rd1+4], %r935;
	st.local.v2.u32 	[%rd1+8], {%r934, %r933};
	st.local.v2.u32 	[%rd1+16], {%r932, %r931};
	setp.eq.s64 	%p23, %rd4, 1;
	@%p23 bra 	$L__BB0_115;
	mov.b32 	%r931, 0;
	mov.u32 	%r1024, %r931;
	mov.u32 	%r1025, %r931;
	mov.u32 	%r1026, %r931;
	mov.u32 	%r935, %r931;
	mov.u32 	%r1016, %r931;
$L__BB0_42:
	mul.wide.u32 	%rd18, %r1016, 4;
	add.s64 	%rd19, %rd1, %rd18;
	ld.local.u32 	%r190, [%rd19+4];
	shl.b32 	%r191, %r1016, 5;
	mov.b32 	%r1022, 0;
$L__BB0_43:
	.pragma "nounroll";
	shr.u32 	%r675, %r190, %r1022;
	and.b32  	%r676, %r675, 1;
	setp.eq.b32 	%p24, %r676, 1;
	not.pred 	%p25, %p24;
	add.s32 	%r677, %r191, %r1022;
	mul.lo.s32 	%r678, %r677, 5;
	mul.wide.u32 	%rd20, %r678, 4;
	add.s64 	%rd7, %rd5, %rd20;
	@%p25 bra 	$L__BB0_45;
	ld.global.u32 	%r679, [%rd7];
	xor.b32  	%r935, %r935, %r679;
	ld.global.u32 	%r680, [%rd7+4];
	xor.b32  	%r1026, %r1026, %r680;
	ld.global.u32 	%r681, [%rd7+8];
	xor.b32  	%r1025, %r1025, %r681;
	ld.global.u32 	%r682, [%rd7+12];
	xor.b32  	%r1024, %r1024, %r682;
	ld.global.u32 	%r683, [%rd7+16];
	xor.b32  	%r931, %r931, %r683;
$L__BB0_45:
	and.b32  	%r685, %r675, 2;
	setp.eq.s32 	%p26, %r685, 0;
	@%p26 bra 	$L__BB0_47;
	ld.global.u32 	%r686, [%rd7+20];
	xor.b32  	%r935, %r935, %r686;
	ld.global.u32 	%r687, [%rd7+24];
	xor.b32  	%r1026, %r1026, %r687;
	ld.global.u32 	%r688, [%rd7+28];
	xor.b32  	%r1025, %r1025, %r688;
	ld.global.u32 	%r689, [%rd7+32];
	xor.b32  	%r1024, %r1024, %r689;
	ld.global.u32 	%r690, [%rd7+36];
	xor.b32  	%r931, %r931, %r690;
$L__BB0_47:
	and.b32  	%r692, %r675, 4;
	setp.eq.s32 	%p27, %r692, 0;
	@%p27 bra 	$L__BB0_49;
	ld.global.u32 	%r693, [%rd7+40];
	xor.b32  	%r935, %r935, %r693;
	ld.global.u32 	%r694, [%rd7+44];
	xor.b32  	%r1026, %r1026, %r694;
	ld.global.u32 	%r695, [%rd7+48];
	xor.b32  	%r1025, %r1025, %r695;
	ld.global.u32 	%r696, [%rd7+52];
	xor.b32  	%r1024, %r1024, %r696;
	ld.global.u32 	%r697, [%rd7+56];
	xor.b32  	%r931, %r931, %r697;
$L__BB0_49:
	and.b32  	%r699, %r675, 8;
	setp.eq.s32 	%p28, %r699, 0;
	@%p28 bra 	$L__BB0_51;
	ld.global.u32 	%r700, [%rd7+60];
	xor.b32  	%r935, %r935, %r700;
	ld.global.u32 	%r701, [%rd7+64];
	xor.b32  	%r1026, %r1026, %r701;
	ld.global.u32 	%r702, [%rd7+68];
	xor.b32  	%r1025, %r1025, %r702;
	ld.global.u32 	%r703, [%rd7+72];
	xor.b32  	%r1024, %r1024, %r703;
	ld.global.u32 	%r704, [%rd7+76];
	xor.b32  	%r931, %r931, %r704;
$L__BB0_51:
	and.b32  	%r706, %r675, 16;
	setp.eq.s32 	%p29, %r706, 0;
	@%p29 bra 	$L__BB0_53;
	ld.global.u32 	%r707, [%rd7+80];
	xor.b32  	%r935, %r935, %r707;
	ld.global.u32 	%r708, [%rd7+84];
	xor.b32  	%r1026, %r1026, %r708;
	ld.global.u32 	%r709, [%rd7+88];
	xor.b32  	%r1025, %r1025, %r709;
	ld.global.u32 	%r710, [%rd7+92];
	xor.b32  	%r1024, %r1024, %r710;
	ld.global.u32 	%r711, [%rd7+96];
	xor.b32  	%r931, %r931, %r711;
$L__BB0_53:
	and.b32  	%r713, %r675, 32;
	setp.eq.s32 	%p30, %r713, 0;
	@%p30 bra 	$L__BB0_55;
	ld.global.u32 	%r714, [%rd7+100];
	xor.b32  	%r935, %r935, %r714;
	ld.global.u32 	%r715, [%rd7+104];
	xor.b32  	%r1026, %r1026, %r715;
	ld.global.u32 	%r716, [%rd7+108];
	xor.b32  	%r1025, %r1025, %r716;
	ld.global.u32 	%r717, [%rd7+112];
	xor.b32  	%r1024, %r1024, %r717;
	ld.global.u32 	%r718, [%rd7+116];
	xor.b32  	%r931, %r931, %r718;
$L__BB0_55:
	and.b32  	%r720, %r675, 64;
	setp.eq.s32 	%p31, %r720, 0;
	@%p31 bra 	$L__BB0_57;
	ld.global.u32 	%r721, [%rd7+120];
	xor.b32  	%r935, %r935, %r721;
	ld.global.u32 	%r722, [%rd7+124];
	xor.b32  	%r1026, %r1026, %r722;
	ld.global.u32 	%r723, [%rd7+128];
	xor.b32  	%r1025, %r1025, %r723;
	ld.global.u32 	%r724, [%rd7+132];
	xor.b32  	%r1024, %r1024, %r724;
	ld.global.u32 	%r725, [%rd7+136];
	xor.b32  	%r931, %r931, %r725;
$L__BB0_57:
	and.b32  	%r727, %r675, 128;
	setp.eq.s32 	%p32, %r727, 0;
	@%p32 bra 	$L__BB0_59;
	ld.global.u32 	%r728, [%rd7+140];
	xor.b32  	%r935, %r935, %r728;
	ld.global.u32 	%r729, [%rd7+144];
	xor.b32  	%r1026, %r1026, %r729;
	ld.global.u32 	%r730, [%rd7+148];
	xor.b32  	%r1025, %r1025, %r730;
	ld.global.u32 	%r731, [%rd7+152];
	xor.b32  	%r1024, %r1024, %r731;
	ld.global.u32 	%r732, [%rd7+156];
	xor.b32  	%r931, %r931, %r732;
$L__BB0_59:
	and.b32  	%r734, %r675, 256;
	setp.eq.s32 	%p33, %r734, 0;
	@%p33 bra 	$L__BB0_61;
	ld.global.u32 	%r735, [%rd7+160];
	xor.b32  	%r935, %r935, %r735;
	ld.global.u32 	%r736, [%rd7+164];
	xor.b32  	%r1026, %r1026, %r736;
	ld.global.u32 	%r737, [%rd7+168];
	xor.b32  	%r1025, %r1025, %r737;
	ld.global.u32 	%r738, [%rd7+172];
	xor.b32  	%r1024, %r1024, %r738;
	ld.global.u32 	%r739, [%rd7+176];
	xor.b32  	%r931, %r931, %r739;
$L__BB0_61:
	and.b32  	%r741, %r675, 512;
	setp.eq.s32 	%p34, %r741, 0;
	@%p34 bra 	$L__BB0_63;
	ld.global.u32 	%r742, [%rd7+180];
	xor.b32  	%r935, %r935, %r742;
	ld.global.u32 	%r743, [%rd7+184];
	xor.b32  	%r1026, %r1026, %r743;
	ld.global.u32 	%r744, [%rd7+188];
	xor.b32  	%r1025, %r1025, %r744;
	ld.global.u32 	%r745, [%rd7+192];
	xor.b32  	%r1024, %r1024, %r745;
	ld.global.u32 	%r746, [%rd7+196];
	xor.b32  	%r931, %r931, %r746;
$L__BB0_63:
	and.b32  	%r748, %r675, 1024;
	setp.eq.s32 	%p35, %r748, 0;
	@%p35 bra 	$L__BB0_65;
	ld.global.u32 	%r749, [%rd7+200];
	xor.b32  	%r935, %r935, %r749;
	ld.global.u32 	%r750, [%rd7+204];
	xor.b32  	%r1026, %r1026, %r750;
	ld.global.u32 	%r751, [%rd7+208];
	xor.b32  	%r1025, %r1025, %r751;
	ld.global.u32 	%r752, [%rd7+212];
	xor.b32  	%r1024, %r1024, %r752;
	ld.global.u32 	%r753, [%rd7+216];
	xor.b32  	%r931, %r931, %r753;
$L__BB0_65:
	and.b32  	%r755, %r675, 2048;
	setp.eq.s32 	%p36, %r755, 0;
	@%p36 bra 	$L__BB0_67;
	ld.global.u32 	%r756, [%rd7+220];
	xor.b32  	%r935, %r935, %r756;
	ld.global.u32 	%r757, [%rd7+224];
	xor.b32  	%r1026, %r1026, %r757;
	ld.global.u32 	%r758, [%rd7+228];
	xor.b32  	%r1025, %r1025, %r758;
	ld.global.u32 	%r759, [%rd7+232];
	xor.b32  	%r1024, %r1024, %r759;
	ld.global.u32 	%r760, [%rd7+236];
	xor.b32  	%r931, %r931, %r760;
$L__BB0_67:
	and.b32  	%r762, %r675, 4096;
	setp.eq.s32 	%p37, %r762, 0;
	@%p37 bra 	$L__BB0_69;
	ld.global.u32 	%r763, [%rd7+240];
	xor.b32  	%r935, %r935, %r763;
	ld.global.u32 	%r764, [%rd7+244];
	xor.b32  	%r1026, %r1026, %r764;
	ld.global.u32 	%r765, [%rd7+248];
	xor.b32  	%r1025, %r1025, %r765;
	ld.global.u32 	%r766, [%rd7+252];
	xor.b32  	%r1024, %r1024, %r766;
	ld.global.u32 	%r767, [%rd7+256];
	xor.b32  	%r931, %r931, %r767;
$L__BB0_69:
	and.b32  	%r769, %r675, 8192;
	setp.eq.s32 	%p38, %r769, 0;
	@%p38 bra 	$L__BB0_71;
	ld.global.u32 	%r770, [%rd7+260];
	xor.b32  	%r935, %r935, %r770;
	ld.global.u32 	%r771, [%rd7+264];
	xor.b32  	%r1026, %r1026, %r771;
	ld.global.u32 	%r772, [%rd7+268];
	xor.b32  	%r1025, %r1025, %r772;
	ld.global.u32 	%r773, [%rd7+272];
	xor.b32  	%r1024, %r1024, %r773;
	ld.global.u32 	%r774, [%rd7+276];
	xor.b32  	%r931, %r931, %r774;
$L__BB0_71:
	and.b32  	%r776, %r675, 16384;
	setp.eq.s32 	%p39, %r776, 0;
	@%p39 bra 	$L__BB0_73;
	ld.global.u32 	%r777, [%rd7+280];
	xor.b32  	%r935, %r935, %r777;
	ld.global.u32 	%r778, [%rd7+284];
	xor.b32  	%r1026, %r1026, %r778;
	ld.global.u32 	%r779, [%rd7+288];
	xor.b32  	%r1025, %r1025, %r779;
	ld.global.u32 	%r780, [%rd7+292];
	xor.b32  	%r1024, %r1024, %r780;
	ld.global.u32 	%r781, [%rd7+296];
	xor.b32  	%r931, %r931, %r781;
$L__BB0_73:
	and.b32  	%r783, %r675, 32768;
	setp.eq.s32 	%p40, %r783, 0;
	@%p40 bra 	$L__BB0_75;
	ld.global.u32 	%r784, [%rd7+300];
	xor.b32  	%r935, %r935, %r784;
	ld.global.u32 	%r785, [%rd7+304];
	xor.b32  	%r1026, %r1026, %r785;
	ld.global.u32 	%r786, [%rd7+308];
	xor.b32  	%r1025, %r1025, %r786;
	ld.global.u32 	%r787, [%rd7+312];
	xor.b32  	%r1024, %r1024, %r787;
	ld.global.u32 	%r788, [%rd7+316];
	xor.b32  	%r931, %r931, %r788;
$L__BB0_75:
	add.s32 	%r1022, %r1022, 16;
	setp.ne.s32 	%p41, %r1022, 32;
	@%p41 bra 	$L__BB0_43;
	mad.lo.s32 	%r789, %r1016, -31, %r191;
	add.s32 	%r1016, %r789, 1;
	setp.ne.s32 	%p42, %r1016, 5;
	@%p42 bra 	$L__BB0_42;
	st.local.u32 	[%rd1+4], %r935;
	st.local.v2.u32 	[%rd1+8], {%r1026, %r1025};
	st.local.v2.u32 	[%rd1+16], {%r1024, %r931};
	setp.ne.s64 	%p43, %rd4, 3;
	@%p43 bra 	$L__BB0_115;
	mov.b32 	%r931, 0;
	mov.u32 	%r1116, %r931;
	mov.u32 	%r1117, %r931;
	mov.u32 	%r1118, %r931;
	mov.u32 	%r935, %r931;
	mov.u32 	%r1108, %r931;
$L__BB0_79:
	mul.wide.u32 	%rd21, %r1108, 4;
	add.s64 	%rd22, %rd1, %rd21;
	ld.local.u32 	%r366, [%rd22+4];
	shl.b32 	%r367, %r1108, 5;
	mov.b32 	%r1114, 0;
$L__BB0_80:
	.pragma "nounroll";
	shr.u32 	%r792, %r366, %r1114;
	and.b32  	%r793, %r792, 1;
	setp.eq.b32 	%p44, %r793, 1;
	not.pred 	%p45, %p44;
	add.s32 	%r794, %r367, %r1114;
	mul.lo.s32 	%r795, %r794, 5;
	mul.wide.u32 	%rd23, %r795, 4;
	add.s64 	%rd8, %rd5, %rd23;
	@%p45 bra 	$L__BB0_82;
	ld.global.u32 	%r796, [%rd8];
	xor.b32  	%r935, %r935, %r796;
	ld.global.u32 	%r797, [%rd8+4];
	xor.b32  	%r1118, %r1118, %r797;
	ld.global.u32 	%r798, [%rd8+8];
	xor.b32  	%r1117, %r1117, %r798;
	ld.global.u32 	%r799, [%rd8+12];
	xor.b32  	%r1116, %r1116, %r799;
	ld.global.u32 	%r800, [%rd8+16];
	xor.b32  	%r931, %r931, %r800;
$L__BB0_82:
	and.b32  	%r802, %r792, 2;
	setp.eq.s32 	%p46, %r802, 0;
	@%p46 bra 	$L__BB0_84;
	ld.global.u32 	%r803, [%rd8+20];
	xor.b32  	%r935, %r935, %r803;
	ld.global.u32 	%r804, [%rd8+24];
	xor.b32  	%r1118, %r1118, %r804;
	ld.global.u32 	%r805, [%rd8+28];
	xor.b32  	%r1117, %r1117, %r805;
	ld.global.u32 	%r806, [%rd8+32];
	xor.b32  	%r1116, %r1116, %r806;
	ld.global.u32 	%r807, [%rd8+36];
	xor.b32  	%r931, %r931, %r807;
$L__BB0_84:
	and.b32  	%r809, %r792, 4;
	setp.eq.s32 	%p47, %r809, 0;
	@%p47 bra 	$L__BB0_86;
	ld.global.u32 	%r810, [%rd8+40];
	xor.b32  	%r935, %r935, %r810;
	ld.global.u32 	%r811, [%rd8+44];
	xor.b32  	%r1118, %r1118, %r811;
	ld.global.u32 	%r812, [%rd8+48];
	xor.b32  	%r1117, %r1117, %r812;
	ld.global.u32 	%r813, [%rd8+52];
	xor.b32  	%r1116, %r1116, %r813;
	ld.global.u32 	%r814, [%rd8+56];
	xor.b32  	%r931, %r931, %r814;
$L__BB0_86:
	and.b32  	%r816, %r792, 8;
	setp.eq.s32 	%p48, %r816, 0;
	@%p48 bra 	$L__BB0_88;
	ld.global.u32 	%r817, [%rd8+60];
	xor.b32  	%r935, %r935, %r817;
	ld.global.u32 	%r818, [%rd8+64];
	xor.b32  	%r1118, %r1118, %r818;
	ld.global.u32 	%r819, [%rd8+68];
	xor.b32  	%r1117, %r1117, %r819;
	ld.global.u32 	%r820, [%rd8+72];
	xor.b32  	%r1116, %r1116, %r820;
	ld.global.u32 	%r821, [%rd8+76];
	xor.b32  	%r931, %r931, %r821;
$L__BB0_88:
	and.b32  	%r823, %r792, 16;
	setp.eq.s32 	%p49, %r823, 0;
	@%p49 bra 	$L__BB0_90;
	ld.global.u32 	%r824, [%rd8+80];
	xor.b32  	%r935, %r935, %r824;
	ld.global.u32 	%r825, [%rd8+84];
	xor.b32  	%r1118, %r1118, %r825;
	ld.global.u32 	%r826, [%rd8+88];
	xor.b32  	%r1117, %r1117, %r826;
	ld.global.u32 	%r827, [%rd8+92];
	xor.b32  	%r1116, %r1116, %r827;
	ld.global.u32 	%r828, [%rd8+96];
	xor.b32  	%r931, %r931, %r828;
$L__BB0_90:
	and.b32  	%r830, %r792, 32;
	setp.eq.s32 	%p50, %r830, 0;
	@%p50 bra 	$L__BB0_92;
	ld.global.u32 	%r831, [%rd8+100];
	xor.b32  	%r935, %r935, %r831;
	ld.global.u32 	%r832, [%rd8+104];
	xor.b32  	%r1118, %r1118, %r832;
	ld.global.u32 	%r833, [%rd8+108];
	xor.b32  	%r1117, %r1117, %r833;
	ld.global.u32 	%r834, [%rd8+112];
	xor.b32  	%r1116, %r1116, %r834;
	ld.global.u32 	%r835, [%rd8+116];
	xor.b32  	%r931, %r931, %r835;
$L__BB0_92:
	and.b32  	%r837, %r792, 64;
	setp.eq.s32 	%p51, %r837, 0;
	@%p51 bra 	$L__BB0_94;
	ld.global.u32 	%r838, [%rd8+120];
	xor.b32  	%r935, %r935, %r838;
	ld.global.u32 	%r839, [%rd8+124];
	xor.b32  	%r1118, %r1118, %r839;
	ld.global.u32 	%r840, [%rd8+128];
	xor.b32  	%r1117, %r1117, %r840;
	ld.global.u32 	%r841, [%rd8+132];
	xor.b32  	%r1116, %r1116, %r841;
	ld.global.u32 	%r842, [%rd8+136];
	xor.b32  	%r931, %r931, %r842;
$L__BB0_94:
	and.b32  	%r844, %r792, 128;
	setp.eq.s32 	%p52, %r844, 0;
	@%p52 bra 	$L__BB0_96;
	ld.global.u32 	%r845, [%rd8+140];
	xor.b32  	%r935, %r935, %r845;
	ld.global.u32 	%r846, [%rd8+144];
	xor.b32  	%r1118, %r1118, %r846;
	ld.global.u32 	%r847, [%rd8+148];
	xor.b32  	%r1117, %r1117, %r847;
	ld.global.u32 	%r848, [%rd8+152];
	xor.b32  	%r1116, %r1116, %r848;
	ld.global.u32 	%r849, [%rd8+156];
	xor.b32  	%r931, %r931, %r849;
$L__BB0_96:
	and.b32  	%r851, %r792, 256;
	setp.eq.s32 	%p53, %r851, 0;
	@%p53 bra 	$L__BB0_98;
	ld.global.u32 	%r852, [%rd8+160];
	xor.b32  	%r935, %r935, %r852;
	ld.global.u32 	%r853, [%rd8+164];
	xor.b32  	%r1118, %r1118, %r853;
	ld.global.u32 	%r854, [%rd8+168];
	xor.b32  	%r1117, %r1117, %r854;
	ld.global.u32 	%r855, [%rd8+172];
	xor.b32  	%r1116, %r1116, %r855;
	ld.global.u32 	%r856, [%rd8+176];
	xor.b32  	%r931, %r931, %r856;
$L__BB0_98:
	and.b32  	%r858, %r792, 512;
	setp.eq.s32 	%p54, %r858, 0;
	@%p54 bra 	$L__BB0_100;
	ld.global.u32 	%r859, [%rd8+180];
	xor.b32  	%r935, %r935, %r859;
	ld.global.u32 	%r860, [%rd8+184];
	xor.b32  	%r1118, %r1118, %r860;
	ld.global.u32 	%r861, [%rd8+188];
	xor.b32  	%r1117, %r1117, %r861;
	ld.global.u32 	%r862, [%rd8+192];
	xor.b32  	%r1116, %r1116, %r862;
	ld.global.u32 	%r863, [%rd8+196];
	xor.b32  	%r931, %r931, %r863;
$L__BB0_100:
	and.b32  	%r865, %r792, 1024;
	setp.eq.s32 	%p55, %r865, 0;
	@%p55 bra 	$L__BB0_102;
	ld.global.u32 	%r866, [%rd8+200];
	xor.b32  	%r935, %r935, %r866;
	ld.global.u32 	%r867, [%rd8+204];
	xor.b32  	%r1118, %r1118, %r867;
	ld.global.u32 	%r868, [%rd8+208];
	xor.b32  	%r1117, %r1117, %r868;
	ld.global.u32 	%r869, [%rd8+212];
	xor.b32  	%r1116, %r1116, %r869;
	ld.global.u32 	%r870, [%rd8+216];
	xor.b32  	%r931, %r931, %r870;
$L__BB0_102:
	and.b32  	%r872, %r792, 2048;
	setp.eq.s32 	%p56, %r872, 0;
	@%p56 bra 	$L__BB0_104;
	ld.global.u32 	%r873, [%rd8+220];
	xor.b32  	%r935, %r935, %r873;
	ld.global.u32 	%r874, [%rd8+224];
	xor.b32  	%r1118, %r1118, %r874;
	ld.global.u32 	%r875, [%rd8+228];
	xor.b32  	%r1117, %r1117, %r875;
	ld.global.u32 	%r876, [%rd8+232];
	xor.b32  	%r1116, %r1116, %r876;
	ld.global.u32 	%r877, [%rd8+236];
	xor.b32  	%r931, %r931, %r877;
$L__BB0_104:
	and.b32  	%r879, %r792, 4096;
	setp.eq.s32 	%p57, %r879, 0;
	@%p57 bra 	$L__BB0_106;
	ld.global.u32 	%r880, [%rd8+240];
	xor.b32  	%r935, %r935, %r880;
	ld.global.u32 	%r881, [%rd8+244];
	xor.b32  	%r1118, %r1118, %r881;
	ld.global.u32 	%r882, [%rd8+248];
	xor.b32  	%r1117, %r1117, %r882;
	ld.global.u32 	%r883, [%rd8+252];
	xor.b32  	%r1116, %r1116, %r883;
	ld.global.u32 	%r884, [%rd8+256];
	xor.b32  	%r931, %r931, %r884;
$L__BB0_106:
	and.b32  	%r886, %r792, 8192;
	setp.eq.s32 	%p58, %r886, 0;
	@%p58 bra 	$L__BB0_108;
	ld.global.u32 	%r887, [%rd8+260];
	xor.b32  	%r935, %r935, %r887;
	ld.global.u32 	%r888, [%rd8+264];
	xor.b32  	%r1118, %r1118, %r888;
	ld.global.u32 	%r889, [%rd8+268];
	xor.b32  	%r1117, %r1117, %r889;
	ld.global.u32 	%r890, [%rd8+272];
	xor.b32  	%r1116, %r1116, %r890;
	ld.global.u32 	%r891, [%rd8+276];
	xor.b32  	%r931, %r931, %r891;
$L__BB0_108:
	and.b32  	%r893, %r792, 16384;
	setp.eq.s32 	%p59, %r893, 0;
	@%p59 bra 	$L__BB0_110;
	ld.global.u32 	%r894, [%rd8+280];
	xor.b32  	%r935, %r935, %r894;
	ld.global.u32 	%r895, [%rd8+284];
	xor.b32  	%r1118, %r1118, %r895;
	ld.global.u32 	%r896, [%rd8+288];
	xor.b32  	%r1117, %r1117, %r896;
	ld.global.u32 	%r897, [%rd8+292];
	xor.b32  	%r1116, %r1116, %r897;
	ld.global.u32 	%r898, [%rd8+296];
	xor.b32  	%r931, %r931, %r898;
$L__BB0_110:
	and.b32  	%r900, %r792, 32768;
	setp.eq.s32 	%p60, %r900, 0;
	@%p60 bra 	$L__BB0_112;
	ld.global.u32 	%r901, [%rd8+300];
	xor.b32  	%r935, %r935, %r901;
	ld.global.u32 	%r902, [%rd8+304];
	xor.b32  	%r1118, %r1118, %r902;
	ld.global.u32 	%r903, [%rd8+308];
	xor.b32  	%r1117, %r1117, %r903;
	ld.global.u32 	%r904, [%rd8+312];
	xor.b32  	%r1116, %r1116, %r904;
	ld.global.u32 	%r905, [%rd8+316];
	xor.b32  	%r931, %r931, %r905;
$L__BB0_112:
	add.s32 	%r1114, %r1114, 16;
	setp.ne.s32 	%p61, %r1114, 32;
	@%p61 bra 	$L__BB0_80;
	mad.lo.s32 	%r906, %r1108, -31, %r367;
	add.s32 	%r1108, %r906, 1;
	setp.ne.s32 	%p62, %r1108, 5;
	@%p62 bra 	$L__BB0_79;
	st.local.u32 	[%rd1+4], %r935;
	st.local.v2.u32 	[%rd1+8], {%r1118, %r1117};
	st.local.v2.u32 	[%rd1+16], {%r1116, %r931};
$L__BB0_115:
	shr.u64 	%rd27, %rd3, 2;
	add.s32 	%r918, %r918, 1;
	setp.gt.u64 	%p63, %rd3, 3;
	@%p63 bra 	$L__BB0_3;
$L__BB0_116:
	shr.u32 	%r907, %r935, 2;
	xor.b32  	%r908, %r907, %r935;
	shl.b32 	%r909, %r931, 4;
	shl.b32 	%r910, %r908, 1;
	xor.b32  	%r911, %r910, %r909;
	xor.b32  	%r912, %r911, %r908;
	xor.b32  	%r913, %r912, %r931;
	add.s32 	%r914, %r2, %r913;
	add.s32 	%r915, %r914, 362437;
	cvt.rn.f32.u32 	%f1, %r915;
	fma.rn.f32 	%f2, %f1, 0f2F800000, 0f2F000000;
	add.f32 	%f3, %f2, 0fBF000000;
	cvta.to.global.u64 	%rd24, %rd10;
	shl.b64 	%rd25, %rd2, 2;
	add.s64 	%rd26, %rd24, %rd25;
	st.global.f32 	[%rd26], %f3;
$L__BB0_117:
	ret;

}
	// .globl	_Z11feedforwardPfS_S_S_S_iii
.visible .entry _Z11feedforwardPfS_S_S_S_iii(
	.param .u64 .ptr .align 1 _Z11feedforwardPfS_S_S_S_iii_param_0,
	.param .u64 .ptr .align 1 _Z11feedforwardPfS_S_S_S_iii_param_1,
	.param .u64 .ptr .align 1 _Z11feedforwardPfS_S_S_S_iii_param_2,
	.param .u64 .ptr .align 1 _Z11feedforwardPfS_S_S_S_iii_param_3,
	.param .u64 .ptr .align 1 _Z11feedforwardPfS_S_S_S_iii_param_4,
	.param .u32 _Z11feedforwardPfS_S_S_S_iii_param_5,
	.param .u32 _Z11feedforwardPfS_S_S_S_iii_param_6,
	.param .u32 _Z11feedforwardPfS_S_S_S_iii_param_7
)
{
	.reg .pred 	%p<21>;
	.reg .b32 	%r<75>;
	.reg .b32 	%f<249>;
	.reg .b64 	%rd<113>;

	ld.param.u64 	%rd18, [_Z11feedforwardPfS_S_S_S_iii_param_0];
	ld.param.u64 	%rd19, [_Z11feedforwardPfS_S_S_S_iii_param_1];
	ld.param.u64 	%rd20, [_Z11feedforwardPfS_S_S_S_iii_param_2];
	ld.param.u64 	%rd21, [_Z11feedforwardPfS_S_S_S_iii_param_3];
	ld.param.u64 	%rd17, [_Z11feedforwardPfS_S_S_S_iii_param_4];
	ld.param.u32 	%r44, [_Z11feedforwardPfS_S_S_S_iii_param_5];
	ld.param.u32 	%r45, [_Z11feedforwardPfS_S_S_S_iii_param_6];
	ld.param.u32 	%r46, [_Z11feedforwardPfS_S_S_S_iii_param_7];
	cvta.to.global.u64 	%rd1, %rd19;
	cvta.to.global.u64 	%rd2, %rd18;
	cvta.to.global.u64 	%rd3, %rd20;
	cvta.to.global.u64 	%rd4, %rd21;
	mov.u32 	%r47, %ctaid.x;
	mov.u32 	%r48, %ntid.x;
	mov.u32 	%r49, %tid.x;
	mad.lo.s32 	%r1, %r47, %r48, %r49;
	setp.ge.s32 	%p1, %r1, %r45;
	@%p1 bra 	$L__BB1_15;
	setp.lt.s32 	%p2, %r44, 1;
	mov.f32 	%f239, 0f00000000;
	@%p2 bra 	$L__BB1_14;
	and.b32  	%r2, %r44, 15;
	setp.lt.u32 	%p3, %r44, 16;
	mov.f32 	%f239, 0f00000000;
	mov.b32 	%r64, 0;
	@%p3 bra 	$L__BB1_5;
	and.b32  	%r64, %r44, 2147483632;
	neg.s32 	%r62, %r64;
	shl.b32 	%r5, %r45, 4;
	add.s64 	%rd109, %rd2, 32;
	mov.f32 	%f239, 0f00000000;
	mul.wide.s32 	%rd24, %r45, 4;
	mov.u32 	%r61, %r1;
$L__BB1_4:
	.pragma "nounroll";
	ld.global.f32 	%f31, [%rd109+-32];
	mul.wide.s32 	%rd22, %r61, 4;
	add.s64 	%rd23, %rd1, %rd22;
	ld.global.f32 	%f32, [%rd23];
	fma.rn.f32 	%f33, %f31, %f32, %f239;
	ld.global.f32 	%f34, [%rd109+-28];
	add.s64 	%rd25, %rd23, %rd24;
	ld.global.f32 	%f35, [%rd25];
	fma.rn.f32 	%f36, %f34, %f35, %f33;
	ld.global.f32 	%f37, [%rd109+-24];
	add.s64 	%rd26, %rd25, %rd24;
	ld.global.f32 	%f38, [%rd26];
	fma.rn.f32 	%f39, %f37, %f38, %f36;
	ld.global.f32 	%f40, [%rd109+-20];
	add.s64 	%rd27, %rd26, %rd24;
	ld.global.f32 	%f41, [%rd27];
	fma.rn.f32 	%f42, %f40, %f41, %f39;
	ld.global.f32 	%f43, [%rd109+-16];
	add.s64 	%rd28, %rd27, %rd24;
	ld.global.f32 	%f44, [%rd28];
	fma.rn.f32 	%f45, %f43, %f44, %f42;
	ld.global.f32 	%f46, [%rd109+-12];
	add.s64 	%rd29, %rd28, %rd24;
	ld.global.f32 	%f47, [%rd29];
	fma.rn.f32 	%f48, %f46, %f47, %f45;
	ld.global.f32 	%f49, [%rd109+-8];
	add.s64 	%rd30, %rd29, %rd24;
	ld.global.f32 	%f50, [%rd30];
	fma.rn.f32 	%f51, %f49, %f50, %f48;
	ld.global.f32 	%f52, [%rd109+-4];
	add.s64 	%rd31, %rd30, %rd24;
	ld.global.f32 	%f53, [%rd31];
	fma.rn.f32 	%f54, %f52, %f53, %f51;
	ld.global.f32 	%f55, [%rd109];
	add.s64 	%rd32, %rd31, %rd24;
	ld.global.f32 	%f56, [%rd32];
	fma.rn.f32 	%f57, %f55, %f56, %f54;
	ld.global.f32 	%f58, [%rd109+4];
	add.s64 	%rd33, %rd32, %rd24;
	ld.global.f32 	%f59, [%rd33];
	fma.rn.f32 	%f60, %f58, %f59, %f57;
	ld.global.f32 	%f61, [%rd109+8];
	add.s64 	%rd34, %rd33, %rd24;
	ld.global.f32 	%f62, [%rd34];
	fma.rn.f32 	%f63, %f61, %f62, %f60;
	ld.global.f32 	%f64, [%rd109+12];
	add.s64 	%rd35, %rd34, %rd24;
	ld.global.f32 	%f65, [%rd35];
	fma.rn.f32 	%f66, %f64, %f65, %f63;
	ld.global.f32 	%f67, [%rd109+16];
	add.s64 	%rd36, %rd35, %rd24;
	ld.global.f32 	%f68, [%rd36];
	fma.rn.f32 	%f69, %f67, %f68, %f66;
	ld.global.f32 	%f70, [%rd109+20];
	add.s64 	%rd37, %rd36, %rd24;
	ld.global.f32 	%f71, [%rd37];
	fma.rn.f32 	%f72, %f70, %f71, %f69;
	ld.global.f32 	%f73, [%rd109+24];
	add.s64 	%rd38, %rd37, %rd24;
	ld.global.f32 	%f74, [%rd38];
	fma.rn.f32 	%f75, %f73, %f74, %f72;
	ld.global.f32 	%f76, [%rd109+28];
	add.s64 	%rd39, %rd38, %rd24;
	ld.global.f32 	%f77, [%rd39];
	fma.rn.f32 	%f239, %f76, %f77, %f75;
	add.s32 	%r62, %r62, 16;
	add.s32 	%r61, %r61, %r5;
	add.s64 	%rd109, %rd109, 64;
	setp.ne.s32 	%p4, %r62, 0;
	@%p4 bra 	$L__BB1_4;
$L__BB1_5:
	setp.eq.s32 	%p5, %r2, 0;
	@%p5 bra 	$L__BB1_14;
	and.b32  	%r11, %r44, 7;
	setp.lt.u32 	%p6, %r2, 8;
	@%p6 bra 	$L__BB1_8;
	mul.wide.u32 	%rd40, %r64, 4;
	add.s64 	%rd41, %rd2, %rd40;
	ld.global.f32 	%f79, [%rd41];
	mad.lo.s32 	%r51, %r64, %r45, %r1;
	mul.wide.s32 	%rd42, %r51, 4;
	add.s64 	%rd43, %rd1, %rd42;
	ld.global.f32 	%f80, [%rd43];
	fma.rn.f32 	%f81, %f79, %f80, %f239;
	ld.global.f32 	%f82, [%rd41+4];
	mul.wide.s32 	%rd44, %r45, 4;
	add.s64 	%rd45, %rd43, %rd44;
	ld.global.f32 	%f83, [%rd45];
	fma.rn.f32 	%f84, %f82, %f83, %f81;
	ld.global.f32 	%f85, [%rd41+8];
	add.s64 	%rd46, %rd45, %rd44;
	ld.global.f32 	%f86, [%rd46];
	fma.rn.f32 	%f87, %f85, %f86, %f84;
	ld.global.f32 	%f88, [%rd41+12];
	add.s64 	%rd47, %rd46, %rd44;
	ld.global.f32 	%f89, [%rd47];
	fma.rn.f32 	%f90, %f88, %f89, %f87;
	ld.global.f32 	%f91, [%rd41+16];
	add.s64 	%rd48, %rd47, %rd44;
	ld.global.f32 	%f92, [%rd48];
	fma.rn.f32 	%f93, %f91, %f92, %f90;
	ld.global.f32 	%f94, [%rd41+20];
	add.s64 	%rd49, %rd48, %rd44;
	ld.global.f32 	%f95, [%rd49];
	fma.rn.f32 	%f96, %f94, %f95, %f93;
	ld.global.f32 	%f97, [%rd41+24];
	add.s64 	%rd50, %rd49, %rd44;
	ld.global.f32 	%f98, [%rd50];
	fma.rn.f32 	%f99, %f97, %f98, %f96;
	ld.global.f32 	%f100, [%rd41+28];
	add.s64 	%rd51, %rd50, %rd44;
	ld.global.f32 	%f101, [%rd51];
	fma.rn.f32 	%f239, %f100, %f101, %f99;
	add.s32 	%r64, %r64, 8;
$L__BB1_8:
	setp.eq.s32 	%p7, %r11, 0;
	@%p7 bra 	$L__BB1_14;
	and.b32  	%r14, %r44, 3;
	setp.lt.u32 	%p8, %r11, 4;
	@%p8 bra 	$L__BB1_11;
	mul.wide.u32 	%rd52, %r64, 4;
	add.s64 	%rd53, %rd2, %rd52;
	ld.global.f32 	%f103, [%rd53];
	mad.lo.s32 	%r52, %r64, %r45, %r1;
	mul.wide.s32 	%rd54, %r52, 4;
	add.s64 	%rd55, %rd1, %rd54;
	ld.global.f32 	%f104, [%rd55];
	fma.rn.f32 	%f105, %f103, %f104, %f239;
	ld.global.f32 	%f106, [%rd53+4];
	mul.wide.s32 	%rd56, %r45, 4;
	add.s64 	%rd57, %rd55, %rd56;
	ld.global.f32 	%f107, [%rd57];
	fma.rn.f32 	%f108, %f106, %f107, %f105;
	ld.global.f32 	%f109, [%rd53+8];
	add.s64 	%rd58, %rd57, %rd56;
	ld.global.f32 	%f110, [%rd58];
	fma.rn.f32 	%f111, %f109, %f110, %f108;
	ld.global.f32 	%f112, [%rd53+12];
	add.s64 	%rd59, %rd58, %rd56;
	ld.global.f32 	%f113, [%rd59];
	fma.rn.f32 	%f239, %f112, %f113, %f111;
	add.s32 	%r64, %r64, 4;
$L__BB1_11:
	setp.eq.s32 	%p9, %r14, 0;
	@%p9 bra 	$L__BB1_14;
	mad.lo.s32 	%r67, %r64, %r45, %r1;
	mul.wide.u32 	%rd60, %r64, 4;
	add.s64 	%rd110, %rd2, %rd60;
	neg.s32 	%r66, %r14;
$L__BB1_13:
	.pragma "nounroll";
	ld.global.f32 	%f114, [%rd110];
	mul.wide.s32 	%rd61, %r67, 4;
	add.s64 	%rd62, %rd1, %rd61;
	ld.global.f32 	%f115, [%rd62];
	fma.rn.f32 	%f239, %f114, %f115, %f239;
	add.s32 	%r67, %r67, %r45;
	add.s64 	%rd110, %rd110, 4;
	add.s32 	%r66, %r66, 1;
	setp.ne.s32 	%p10, %r66, 0;
	@%p10 bra 	$L__BB1_13;
$L__BB1_14:
	fma.rn.f32 	%f116, %f239, 0fBBBB989D, 0f3F000000;
	cvt.sat.f32.f32 	%f117, %f116;
	mov.f32 	%f118, 0f4B400001;
	mov.f32 	%f119, 0f437C0000;
	fma.rm.f32 	%f120, %f117, %f119, %f118;
	add.f32 	%f121, %f120, 0fCB40007F;
	neg.f32 	%f122, %f121;
	fma.rn.f32 	%f123, %f239, 0fBFB8AA3B, %f122;
	fma.rn.f32 	%f124, %f239, 0fB2A57060, %f123;
	mov.b32 	%r53, %f120;
	shl.b32 	%r54, %r53, 23;
	mov.b32 	%f125, %r54;
	ex2.approx.ftz.f32 	%f126, %f124;
	fma.rn.f32 	%f127, %f126, %f125, 0f3F800000;
	rcp.rn.f32 	%f128, %f127;
	mul.wide.s32 	%rd63, %r1, 4;
	add.s64 	%rd64, %rd4, %rd63;
	st.global.f32 	[%rd64], %f128;
$L__BB1_15:
	bar.sync 	0;
	setp.ge.s32 	%p11, %r1, %r46;
	@%p11 bra 	$L__BB1_30;
	setp.lt.s32 	%p12, %r45, 1;
	mov.f32 	%f248, 0f00000000;
	@%p12 bra 	$L__BB1_29;
	add.s32 	%r56, %r45, -1;
	and.b32  	%r23, %r45, 15;
	setp.lt.u32 	%p13, %r56, 15;
	mov.f32 	%f248, 0f00000000;
	mov.b32 	%r71, 0;
	@%p13 bra 	$L__BB1_20;
	and.b32  	%r71, %r45, 2147483632;
	neg.s32 	%r69, %r71;
	shl.b32 	%r26, %r46, 4;
	add.s64 	%rd111, %rd4, 32;
	mov.f32 	%f248, 0f00000000;
	mul.wide.s32 	%rd67, %r46, 4;
	mov.u32 	%r68, %r1;
$L__BB1_19:
	.pragma "nounroll";
	ld.global.f32 	%f133, [%rd111+-32];
	mul.wide.s32 	%rd65, %r68, 4;
	add.s64 	%rd66, %rd3, %rd65;
	ld.global.f32 	%f134, [%rd66];
	fma.rn.f32 	%f135, %f133, %f134, %f248;
	ld.global.f32 	%f136, [%rd111+-28];
	add.s64 	%rd68, %rd66, %rd67;
	ld.global.f32 	%f137, [%rd68];
	fma.rn.f32 	%f138, %f136, %f137, %f135;
	ld.global.f32 	%f139, [%rd111+-24];
	add.s64 	%rd69, %rd68, %rd67;
	ld.global.f32 	%f140, [%rd69];
	fma.rn.f32 	%f141, %f139, %f140, %f138;
	ld.global.f32 	%f142, [%rd111+-20];
	add.s64 	%rd70, %rd69, %rd67;
	ld.global.f32 	%f143, [%rd70];
	fma.rn.f32 	%f144, %f142, %f143, %f141;
	ld.global.f32 	%f145, [%rd111+-16];
	add.s64 	%rd71, %rd70, %rd67;
	ld.global.f32 	%f146, [%rd71];
	fma.rn.f32 	%f147, %f145, %f146, %f144;
	ld.global.f32 	%f148, [%rd111+-12];
	add.s64 	%rd72, %rd71, %rd67;
	ld.global.f32 	%f149, [%rd72];
	fma.rn.f32 	%f150, %f148, %f149, %f147;
	ld.global.f32 	%f151, [%rd111+-8];
	add.s64 	%rd73, %rd72, %rd67;
	ld.global.f32 	%f152, [%rd73];
	fma.rn.f32 	%f153, %f151, %f152, %f150;
	ld.global.f32 	%f154, [%rd111+-4];
	add.s64 	%rd74, %rd73, %rd67;
	ld.global.f32 	%f155, [%rd74];
	fma.rn.f32 	%f156, %f154, %f155, %f153;
	ld.global.f32 	%f157, [%rd111];
	add.s64 	%rd75, %rd74, %rd67;
	ld.global.f32 	%f158, [%rd75];
	fma.rn.f32 	%f159, %f157, %f158, %f156;
	ld.global.f32 	%f160, [%rd111+4];
	add.s64 	%rd76, %rd75, %rd67;
	ld.global.f32 	%f161, [%rd76];
	fma.rn.f32 	%f162, %f160, %f161, %f159;
	ld.global.f32 	%f163, [%rd111+8];
	add.s64 	%rd77, %rd76, %rd67;
	ld.global.f32 	%f164, [%rd77];
	fma.rn.f32 	%f165, %f163, %f164, %f162;
	ld.global.f32 	%f166, [%rd111+12];
	add.s64 	%rd78, %rd77, %rd67;
	ld.global.f32 	%f167, [%rd78];
	fma.rn.f32 	%f168, %f166, %f167, %f165;
	ld.global.f32 	%f169, [%rd111+16];
	add.s64 	%rd79, %rd78, %rd67;
	ld.global.f32 	%f170, [%rd79];
	fma.rn.f32 	%f171, %f169, %f170, %f168;
	ld.global.f32 	%f172, [%rd111+20];
	add.s64 	%rd80, %rd79, %rd67;
	ld.global.f32 	%f173, [%rd80];
	fma.rn.f32 	%f174, %f172, %f173, %f171;
	ld.global.f32 	%f175, [%rd111+24];
	add.s64 	%rd81, %rd80, %rd67;
	ld.global.f32 	%f176, [%rd81];
	fma.rn.f32 	%f177, %f175, %f176, %f174;
	ld.global.f32 	%f178, [%rd111+28];
	add.s64 	%rd82, %rd81, %rd67;
	ld.global.f32 	%f179, [%rd82];
	fma.rn.f32 	%f248, %f178, %f179, %f177;
	add.s32 	%r69, %r69, 16;
	add.s32 	%r68, %r68, %r26;
	add.s64 	%rd111, %rd111, 64;
	setp.ne.s32 	%p14, %r69, 0;
	@%p14 bra 	$L__BB1_19;
$L__BB1_20:
	setp.eq.s32 	%p15, %r23, 0;
	@%p15 bra 	$L__BB1_29;
	and.b32  	%r32, %r45, 7;
	setp.lt.u32 	%p16, %r23, 8;
	@%p16 bra 	$L__BB1_23;
	mul.wide.u32 	%rd83, %r71, 4;
	add.s64 	%rd84, %rd4, %rd83;
	ld.global.f32 	%f181, [%rd84];
	mad.lo.s32 	%r57, %r71, %r46, %r1;
	mul.wide.s32 	%rd85, %r57, 4;
	add.s64 	%rd86, %rd3, %rd85;
	ld.global.f32 	%f182, [%rd86];
	fma.rn.f32 	%f183, %f181, %f182, %f248;
	ld.global.f32 	%f184, [%rd84+4];
	mul.wide.s32 	%rd87, %r46, 4;
	add.s64 	%rd88, %rd86, %rd87;
	ld.global.f32 	%f185, [%rd88];
	fma.rn.f32 	%f186, %f184, %f185, %f183;
	ld.global.f32 	%f187, [%rd84+8];
	add.s64 	%rd89, %rd88, %rd87;
	ld.global.f32 	%f188, [%rd89];
	fma.rn.f32 	%f189, %f187, %f188, %f186;
	ld.global.f32 	%f190, [%rd84+12];
	add.s64 	%rd90, %rd89, %rd87;
	ld.global.f32 	%f191, [%rd90];
	fma.rn.f32 	%f192, %f190, %f191, %f189;
	ld.global.f32 	%f193, [%rd84+16];
	add.s64 	%rd91, %rd90, %rd87;
	ld.global.f32 	%f194, [%rd91];
	fma.rn.f32 	%f195, %f193, %f194, %f192;
	ld.global.f32 	%f196, [%rd84+20];
	add.s64 	%rd92, %rd91, %rd87;
	ld.global.f32 	%f197, [%rd92];
	fma.rn.f32 	%f198, %f196, %f197, %f195;
	ld.global.f32 	%f199, [%rd84+24];
	add.s64 	%rd93, %rd92, %rd87;
	ld.global.f32 	%f200, [%rd93];
	fma.rn.f32 	%f201, %f199, %f200, %f198;
	ld.global.f32 	%f202, [%rd84+28];
	add.s64 	%rd94, %rd93, %rd87;
	ld.global.f32 	%f203, [%rd94];
	fma.rn.f32 	%f248, %f202, %f203, %f201;
	add.s32 	%r71, %r71, 8;
$L__BB1_23:
	setp.eq.s32 	%p17, %r32, 0;
	@%p17 bra 	$L__BB1_29;
	and.b32  	%r35, %r45, 3;
	setp.lt.u32 	%p18, %r32, 4;
	@%p18 bra 	$L__BB1_26;
	mul.wide.u32 	%rd95, %r71, 4;
	add.s64 	%rd96, %rd4, %rd95;
	ld.global.f32 	%f205, [%rd96];
	mad.lo.s32 	%r58, %r71, %r46, %r1;
	mul.wide.s32 	%rd97, %r58, 4;
	add.s64 	%rd98, %rd3, %rd97;
	ld.global.f32 	%f206, [%rd98];
	fma.rn.f32 	%f207, %f205, %f206, %f248;
	ld.global.f32 	%f208, [%rd96+4];
	mul.wide.s32 	%rd99, %r46, 4;
	add.s64 	%rd100, %rd98, %rd99;
	ld.global.f32 	%f209, [%rd100];
	fma.rn.f32 	%f210, %f208, %f209, %f207;
	ld.global.f32 	%f211, [%rd96+8];
	add.s64 	%rd101, %rd100, %rd99;
	ld.global.f32 	%f212, [%rd101];
	fma.rn.f32 	%f213, %f211, %f212, %f210;
	ld.global.f32 	%f214, [%rd96+12];
	add.s64 	%rd102, %rd101, %rd99;
	ld.global.f32 	%f215, [%rd102];
	fma.rn.f32 	%f248, %f214, %f215, %f213;
	add.s32 	%r71, %r71, 4;
$L__BB1_26:
	setp.eq.s32 	%p19, %r35, 0;
	@%p19 bra 	$L__BB1_29;
	mad.lo.s32 	%r74, %r71, %r46, %r1;
	mul.wide.u32 	%rd103, %r71, 4;
	add.s64 	%rd112, %rd4, %rd103;
	neg.s32 	%r73, %r35;
$L__BB1_28:
	.pragma "nounroll";
	ld.global.f32 	%f216, [%rd112];
	mul.wide.s32 	%rd104, %r74, 4;
	add.s64 	%rd105, %rd3, %rd104;
	ld.global.f32 	%f217, [%rd105];
	fma.rn.f32 	%f248, %f216, %f217, %f248;
	add.s32 	%r74, %r74, %r46;
	add.s64 	%rd112, %rd112, 4;
	add.s32 	%r73, %r73, 1;
	setp.ne.s32 	%p20, %r73, 0;
	@%p20 bra 	$L__BB1_28;
$L__BB1_29:
	fma.rn.f32 	%f218, %f248, 0fBBBB989D, 0f3F000000;
	cvt.sat.f32.f32 	%f219, %f218;
	mov.f32 	%f220, 0f4B400001;
	mov.f32 	%f221, 0f437C0000;
	fma.rm.f32 	%f222, %f219, %f221, %f220;
	add.f32 	%f223, %f222, 0fCB40007F;
	neg.f32 	%f224, %f223;
	fma.rn.f32 	%f225, %f248, 0fBFB8AA3B, %f224;
	fma.rn.f32 	%f226, %f248, 0fB2A57060, %f225;
	mov.b32 	%r59, %f222;
	shl.b32 	%r60, %r59, 23;
	mov.b32 	%f227, %r60;
	ex2.approx.ftz.f32 	%f228, %f226;
	fma.rn.f32 	%f229, %f228, %f227, 0f3F800000;
	rcp.rn.f32 	%f230, %f229;
	cvta.to.global.u64 	%rd106, %rd17;
	mul.wide.s32 	%rd107, %r1, 4;
	add.s64 	%rd108, %rd106, %rd107;
	st.global.f32 	[%rd108], %f230;
$L__BB1_30:
	ret;

}
	// .globl	_Z15backpropagationPfS_S_S_S_S_fiii
.visible .entry _Z15backpropagationPfS_S_S_S_S_fiii(
	.param .u64 .ptr .align 1 _Z15backpropagationPfS_S_S_S_S_fiii_param_0,
	.param .u64 .ptr .align 1 _Z15backpropagationPfS_S_S_S_S_fiii_param_1,
	.param .u64 .ptr .align 1 _Z15backpropagationPfS_S_S_S_S_fiii_param_2,
	.param .u64 .ptr .align 1 _Z15backpropagationPfS_S_S_S_S_fiii_param_3,
	.param .u64 .ptr .align 1 _Z15backpropagationPfS_S_S_S_S_fiii_param_4,
	.param .u64 .ptr .align 1 _Z15backpropagationPfS_S_S_S_S_fiii_param_5,
	.param .f32 _Z15backpropagationPfS_S_S_S_S_fiii_param_6,
	.param .u32 _Z15backpropagationPfS_S_S_S_S_fiii_param_7,
	.param .u32 _Z15backpropagationPfS_S_S_S_S_fiii_param_8,
	.param .u32 _Z15backpropagationPfS_S_S_S_S_fiii_param_9
)
{
	.reg .pred 	%p<42>;
	.reg .b32 	%r<169>;
	.reg .b32 	%f<378>;
	.reg .b64 	%rd<231>;

	ld.param.u64 	%rd13, [_Z15backpropagationPfS_S_S_S_S_fiii_param_0];
	ld.param.u64 	%rd14, [_Z15backpropagationPfS_S_S_S_S_fiii_param_1];
	ld.param.u64 	%rd11, [_Z15backpropagationPfS_S_S_S_S_fiii_param_2];
	ld.param.u64 	%rd15, [_Z15backpropagationPfS_S_S_S_S_fiii_param_3];
	ld.param.u64 	%rd16, [_Z15backpropagationPfS_S_S_S_S_fiii_param_4];
	ld.param.u64 	%rd12, [_Z15backpropagationPfS_S_S_S_S_fiii_param_5];
	ld.param.f32 	%f19, [_Z15backpropagationPfS_S_S_S_S_fiii_param_6];
	ld.param.u32 	%r63, [_Z15backpropagationPfS_S_S_S_S_fiii_param_7];
	ld.param.u32 	%r64, [_Z15backpropagationPfS_S_S_S_S_fiii_param_8];
	ld.param.u32 	%r65, [_Z15backpropagationPfS_S_S_S_S_fiii_param_9];
	cvta.to.global.u64 	%rd1, %rd16;
	cvta.to.global.u64 	%rd2, %rd15;
	cvta.to.global.u64 	%rd3, %rd13;
	cvta.to.global.u64 	%rd4, %rd14;
	mov.u32 	%r66, %ctaid.x;
	mov.u32 	%r67, %ntid.x;
	mov.u32 	%r68, %tid.x;
	mad.lo.s32 	%r1, %r66, %r67, %r68;
	setp.ge.s32 	%p1, %r1, %r65;
	@%p1 bra 	$L__BB2_59;
	cvta.to.global.u64 	%rd17, %rd12;
	cvta.to.global.u64 	%rd18, %rd11;
	mul.wide.s32 	%rd19, %r1, 4;
	add.s64 	%rd20, %rd17, %rd19;
	ld.global.f32 	%f20, [%rd20];
	add.s64 	%rd21, %rd18, %rd19;
	ld.global.f32 	%f21, [%rd21];
	sub.f32 	%f22, %f20, %f21;
	mov.f32 	%f23, 0f3F800000;
	sub.f32 	%f24, %f23, %f21;
	mul.f32 	%f25, %f21, %f24;
	mul.f32 	%f1, %f22, %f25;
	setp.lt.s32 	%p2, %r64, 1;
	@%p2 bra 	$L__BB2_59;
	mul.f32 	%f2, %f19, %f1;
	add.s32 	%r70, %r64, -1;
	and.b32  	%r2, %r64, 15;
	setp.lt.u32 	%p3, %r70, 15;
	mov.b32 	%r149, 0;
	@%p3 bra 	$L__BB2_5;
	and.b32  	%r149, %r64, 2147483632;
	mov.b32 	%r168, 0;
	mul.wide.s32 	%rd26, %r65, 4;
$L__BB2_4:
	.pragma "nounroll";
	mul.wide.u32 	%rd22, %r168, 4;
	add.s64 	%rd23, %rd4, %rd22;
	ld.global.f32 	%f26, [%rd23];
	mul.f32 	%f27, %f2, %f26;
	mad.lo.s32 	%r72, %r168, %r65, %r1;
	mul.wide.s32 	%rd24, %r72, 4;
	add.s64 	%rd25, %rd1, %rd24;
	atom.global.add.f32 	%f28, [%rd25], %f27;
	ld.global.f32 	%f29, [%rd23+4];
	mul.f32 	%f30, %f2, %f29;
	add.s64 	%rd27, %rd25, %rd26;
	atom.global.add.f32 	%f31, [%rd27], %f30;
	ld.global.f32 	%f32, [%rd23+8];
	mul.f32 	%f33, %f2, %f32;
	add.s64 	%rd28, %rd27, %rd26;
	atom.global.add.f32 	%f34, [%rd28], %f33;
	ld.global.f32 	%f35, [%rd23+12];
	mul.f32 	%f36, %f2, %f35;
	add.s64 	%rd29, %rd28, %rd26;
	atom.global.add.f32 	%f37, [%rd29], %f36;
	ld.global.f32 	%f38, [%rd23+16];
	mul.f32 	%f39, %f2, %f38;
	add.s64 	%rd30, %rd29, %rd26;
	atom.global.add.f32 	%f40, [%rd30], %f39;
	ld.global.f32 	%f41, [%rd23+20];
	mul.f32 	%f42, %f2, %f41;
	add.s64 	%rd31, %rd30, %rd26;
	atom.global.add.f32 	%f43, [%rd31], %f42;
	ld.global.f32 	%f44, [%rd23+24];
	mul.f32 	%f45, %f2, %f44;
	add.s64 	%rd32, %rd31, %rd26;
	atom.global.add.f32 	%f46, [%rd32], %f45;
	ld.global.f32 	%f47, [%rd23+28];
	mul.f32 	%f48, %f2, %f47;
	add.s64 	%rd33, %rd32, %rd26;
	atom.global.add.f32 	%f49, [%rd33], %f48;
	ld.global.f32 	%f50, [%rd23+32];
	mul.f32 	%f51, %f2, %f50;
	add.s64 	%rd34, %rd33, %rd26;
	atom.global.add.f32 	%f52, [%rd34], %f51;
	ld.global.f32 	%f53, [%rd23+36];
	mul.f32 	%f54, %f2, %f53;
	add.s64 	%rd35, %rd34, %rd26;
	atom.global.add.f32 	%f55, [%rd35], %f54;
	ld.global.f32 	%f56, [%rd23+40];
	mul.f32 	%f57, %f2, %f56;
	add.s64 	%rd36, %rd35, %rd26;
	atom.global.add.f32 	%f58, [%rd36], %f57;
	ld.global.f32 	%f59, [%rd23+44];
	mul.f32 	%f60, %f2, %f59;
	add.s64 	%rd37, %rd36, %rd26;
	atom.global.add.f32 	%f61, [%rd37], %f60;
	ld.global.f32 	%f62, [%rd23+48];
	mul.f32 	%f63, %f2, %f62;
	add.s64 	%rd38, %rd37, %rd26;
	atom.global.add.f32 	%f64, [%rd38], %f63;
	ld.global.f32 	%f65, [%rd23+52];
	mul.f32 	%f66, %f2, %f65;
	add.s64 	%rd39, %rd38, %rd26;
	atom.global.add.f32 	%f67, [%rd39], %f66;
	ld.global.f32 	%f68, [%rd23+56];
	mul.f32 	%f69, %f2, %f68;
	add.s64 	%rd40, %rd39, %rd26;
	atom.global.add.f32 	%f70, [%rd40], %f69;
	ld.global.f32 	%f71, [%rd23+60];
	mul.f32 	%f72, %f2, %f71;
	add.s64 	%rd41, %rd40, %rd26;
	atom.global.add.f32 	%f73, [%rd41], %f72;
	add.s32 	%r168, %r168, 16;
	setp.eq.s32 	%p4, %r168, %r149;
	@%p4 bra 	$L__BB2_5;
	bra.uni 	$L__BB2_4;
$L__BB2_5:
	setp.eq.s32 	%p5, %r2, 0;
	@%p5 bra 	$L__BB2_14;
	and.b32  	%r5, %r64, 7;
	setp.lt.u32 	%p6, %r2, 8;
	@%p6 bra 	$L__BB2_8;
	mul.wide.u32 	%rd42, %r149, 4;
	add.s64 	%rd43, %rd4, %rd42;
	ld.global.f32 	%f74, [%rd43];
	mul.f32 	%f75, %f2, %f74;
	mad.lo.s32 	%r73, %r149, %r65, %r1;
	mul.wide.s32 	%rd44, %r73, 4;
	add.s64 	%rd45, %rd1, %rd44;
	atom.global.add.f32 	%f76, [%rd45], %f75;
	ld.global.f32 	%f77, [%rd43+4];
	mul.f32 	%f78, %f2, %f77;
	mul.wide.s32 	%rd46, %r65, 4;
	add.s64 	%rd47, %rd45, %rd46;
	atom.global.add.f32 	%f79, [%rd47], %f78;
	ld.global.f32 	%f80, [%rd43+8];
	mul.f32 	%f81, %f2, %f80;
	add.s64 	%rd48, %rd47, %rd46;
	atom.global.add.f32 	%f82, [%rd48], %f81;
	ld.global.f32 	%f83, [%rd43+12];
	mul.f32 	%f84, %f2, %f83;
	add.s64 	%rd49, %rd48, %rd46;
	atom.global.add.f32 	%f85, [%rd49], %f84;
	ld.global.f32 	%f86, [%rd43+16];
	mul.f32 	%f87, %f2, %f86;
	add.s64 	%rd50, %rd49, %rd46;
	atom.global.add.f32 	%f88, [%rd50], %f87;
	ld.global.f32 	%f89, [%rd43+20];
	mul.f32 	%f90, %f2, %f89;
	add.s64 	%rd51, %rd50, %rd46;
	atom.global.add.f32 	%f91, [%rd51], %f90;
	ld.global.f32 	%f92, [%rd43+24];
	mul.f32 	%f93, %f2, %f92;
	add.s64 	%rd52, %rd51, %rd46;
	atom.global.add.f32 	%f94, [%rd52], %f93;
	ld.global.f32 	%f95, [%rd43+28];
	mul.f32 	%f96, %f2, %f95;
	add.s64 	%rd53, %rd52, %rd46;
	atom.global.add.f32 	%f97, [%rd53], %f96;
	add.s32 	%r149, %r149, 8;
$L__BB2_8:
	setp.eq.s32 	%p7, %r5, 0;
	@%p7 bra 	$L__BB2_14;
	and.b32  	%r8, %r64, 3;
	setp.lt.u32 	%p8, %r5, 4;
	@%p8 bra 	$L__BB2_11;
	mul.wide.u32 	%rd54, %r149, 4;
	add.s64 	%rd55, %rd4, %rd54;
	ld.global.f32 	%f98, [%rd55];
	mul.f32 	%f99, %f2, %f98;
	mad.lo.s32 	%r74, %r149, %r65, %r1;
	mul.wide.s32 	%rd56, %r74, 4;
	add.s64 	%rd57, %rd1, %rd56;
	atom.global.add.f32 	%f100, [%rd57], %f99;
	ld.global.f32 	%f101, [%rd55+4];
	mul.f32 	%f102, %f2, %f101;
	mul.wide.s32 	%rd58, %r65, 4;
	add.s64 	%rd59, %rd57, %rd58;
	atom.global.add.f32 	%f103, [%rd59], %f102;
	ld.global.f32 	%f104, [%rd55+8];
	mul.f32 	%f105, %f2, %f104;
	add.s64 	%rd60, %rd59, %rd58;
	atom.global.add.f32 	%f106, [%rd60], %f105;
	ld.global.f32 	%f107, [%rd55+12];
	mul.f32 	%f108, %f2, %f107;
	add.s64 	%rd61, %rd60, %rd58;
	atom.global.add.f32 	%f109, [%rd61], %f108;
	add.s32 	%r149, %r149, 4;
$L__BB2_11:
	setp.eq.s32 	%p9, %r8, 0;
	@%p9 bra 	$L__BB2_14;
	mov.b32 	%r153, 0;
$L__BB2_13:
	.pragma "nounroll";
	mul.wide.u32 	%rd62, %r149, 4;
	add.s64 	%rd63, %rd4, %rd62;
	ld.global.f32 	%f110, [%rd63];
	mul.f32 	%f111, %f2, %f110;
	mad.lo.s32 	%r76, %r149, %r65, %r1;
	mul.wide.s32 	%rd64, %r76, 4;
	add.s64 	%rd65, %rd1, %rd64;
	atom.global.add.f32 	%f112, [%rd65], %f111;
	add.s32 	%r149, %r149, 1;
	add.s32 	%r153, %r153, 1;
	setp.ne.s32 	%p10, %r153, %r8;
	@%p10 bra 	$L__BB2_13;
$L__BB2_14:
	setp.lt.s32 	%p11, %r63, 1;
	@%p11 bra 	$L__BB2_59;
	setp.lt.s32 	%p12, %r65, 1;
	@%p12 bra 	$L__BB2_44;
	add.s32 	%r15, %r65, -1;
	and.b32  	%r16, %r65, 15;
	and.b32  	%r17, %r65, 7;
	and.b32  	%r18, %r63, 15;
	and.b32  	%r19, %r63, 7;
	and.b32  	%r20, %r65, 2147483632;
	and.b32  	%r21, %r65, 3;
	and.b32  	%r22, %r63, 2147483632;
	and.b32  	%r23, %r63, 3;
	neg.s32 	%r24, %r20;
	mov.b32 	%r154, 0;
$L__BB2_17:
	setp.lt.u32 	%p23, %r15, 15;
	mul.lo.s32 	%r26, %r154, %r65;
	mov.f32 	%f377, 0f00000000;
	mov.b32 	%r157, 0;
	@%p23 bra 	$L__BB2_20;
	mul.wide.u32 	%rd137, %r26, 4;
	add.s64 	%rd138, %rd1, %rd137;
	add.s64 	%rd230, %rd138, 32;
	mov.f32 	%f377, 0f00000000;
	mov.u32 	%r155, %r24;
$L__BB2_19:
	.pragma "nounroll";
	ld.global.f32 	%f214, [%rd230+-32];
	fma.rn.f32 	%f215, %f1, %f214, %f377;
	ld.global.f32 	%f216, [%rd230+-28];
	fma.rn.f32 	%f217, %f1, %f216, %f215;
	ld.global.f32 	%f218, [%rd230+-24];
	fma.rn.f32 	%f219, %f1, %f218, %f217;
	ld.global.f32 	%f220, [%rd230+-20];
	fma.rn.f32 	%f221, %f1, %f220, %f219;
	ld.global.f32 	%f222, [%rd230+-16];
	fma.rn.f32 	%f223, %f1, %f222, %f221;
	ld.global.f32 	%f224, [%rd230+-12];
	fma.rn.f32 	%f225, %f1, %f224, %f223;
	ld.global.f32 	%f226, [%rd230+-8];
	fma.rn.f32 	%f227, %f1, %f226, %f225;
	ld.global.f32 	%f228, [%rd230+-4];
	fma.rn.f32 	%f229, %f1, %f228, %f227;
	ld.global.f32 	%f230, [%rd230];
	fma.rn.f32 	%f231, %f1, %f230, %f229;
	ld.global.f32 	%f232, [%rd230+4];
	fma.rn.f32 	%f233, %f1, %f232, %f231;
	ld.global.f32 	%f234, [%rd230+8];
	fma.rn.f32 	%f235, %f1, %f234, %f233;
	ld.global.f32 	%f236, [%rd230+12];
	fma.rn.f32 	%f237, %f1, %f236, %f235;
	ld.global.f32 	%f238, [%rd230+16];
	fma.rn.f32 	%f239, %f1, %f238, %f237;
	ld.global.f32 	%f240, [%rd230+20];
	fma.rn.f32 	%f241, %f1, %f240, %f239;
	ld.global.f32 	%f242, [%rd230+24];
	fma.rn.f32 	%f243, %f1, %f242, %f241;
	ld.global.f32 	%f244, [%rd230+28];
	fma.rn.f32 	%f377, %f1, %f244, %f243;
	add.s32 	%r155, %r155, 16;
	add.s64 	%rd230, %rd230, 64;
	setp.ne.s32 	%p24, %r155, 0;
	mov.u32 	%r157, %r20;
	@%p24 bra 	$L__BB2_19;
$L__BB2_20:
	setp.eq.s32 	%p25, %r16, 0;
	@%p25 bra 	$L__BB2_30;
	add.s32 	%r111, %r16, -1;
	setp.lt.u32 	%p26, %r111, 7;
	@%p26 bra 	$L__BB2_23;
	add.s32 	%r112, %r157, %r26;
	mul.wide.u32 	%rd139, %r112, 4;
	add.s64 	%rd140, %rd1, %rd139;
	ld.global.f32 	%f246, [%rd140];
	fma.rn.f32 	%f247, %f1, %f246, %f377;
	cvt.u64.u32 	%rd141, %r26;
	cvt.u64.u32 	%rd142, %r157;
	add.s64 	%rd143, %rd142, %rd141;
	shl.b64 	%rd144, %rd143, 2;
	add.s64 	%rd145, %rd1, %rd144;
	ld.global.f32 	%f248, [%rd145+4];
	fma.rn.f32 	%f249, %f1, %f248, %f247;
	ld.global.f32 	%f250, [%rd145+8];
	fma.rn.f32 	%f251, %f1, %f250, %f249;
	ld.global.f32 	%f252, [%rd145+12];
	fma.rn.f32 	%f253, %f1, %f252, %f251;
	ld.global.f32 	%f254, [%rd145+16];
	fma.rn.f32 	%f255, %f1, %f254, %f253;
	ld.global.f32 	%f256, [%rd145+20];
	fma.rn.f32 	%f257, %f1, %f256, %f255;
	ld.global.f32 	%f258, [%rd145+24];
	fma.rn.f32 	%f259, %f1, %f258, %f257;
	ld.global.f32 	%f260, [%rd145+28];
	fma.rn.f32 	%f377, %f1, %f260, %f259;
	add.s32 	%r157, %r157, 8;
$L__BB2_23:
	setp.eq.s32 	%p27, %r17, 0;
	@%p27 bra 	$L__BB2_30;
	add.s32 	%r113, %r17, -1;
	setp.lt.u32 	%p28, %r113, 3;
	@%p28 bra 	$L__BB2_26;
	add.s32 	%r114, %r157, %r26;
	mul.wide.u32 	%rd146, %r114, 4;
	add.s64 	%rd147, %rd1, %rd146;
	ld.global.f32 	%f262, [%rd147];
	fma.rn.f32 	%f263, %f1, %f262, %f377;
	cvt.u64.u32 	%rd148, %r26;
	cvt.u64.u32 	%rd149, %r157;
	add.s64 	%rd150, %rd149, %rd148;
	shl.b64 	%rd151, %rd150, 2;
	add.s64 	%rd152, %rd1, %rd151;
	ld.global.f32 	%f264, [%rd152+4];
	fma.rn.f32 	%f265, %f1, %f264, %f263;
	ld.global.f32 	%f266, [%rd152+8];
	fma.rn.f32 	%f267, %f1, %f266, %f265;
	ld.global.f32 	%f268, [%rd152+12];
	fma.rn.f32 	%f377, %f1, %f268, %f267;
	add.s32 	%r157, %r157, 4;
$L__BB2_26:
	setp.eq.s32 	%p29, %r21, 0;
	@%p29 bra 	$L__BB2_30;
	setp.eq.s32 	%p30, %r21, 1;
	add.s32 	%r115, %r157, %r26;
	mul.wide.u32 	%rd153, %r115, 4;
	add.s64 	%rd154, %rd1, %rd153;
	ld.global.f32 	%f269, [%rd154];
	fma.rn.f32 	%f377, %f1, %f269, %f377;
	@%p30 bra 	$L__BB2_30;
	setp.eq.s32 	%p31, %r21, 2;
	cvt.u64.u32 	%rd155, %r26;
	cvt.u64.u32 	%rd156, %r157;
	add.s64 	%rd157, %rd156, %rd155;
	shl.b64 	%rd158, %rd157, 2;
	add.s64 	%rd8, %rd1, %rd158;
	ld.global.f32 	%f270, [%rd8+4];
	fma.rn.f32 	%f377, %f1, %f270, %f377;
	@%p31 bra 	$L__BB2_30;
	ld.global.f32 	%f271, [%rd8+8];
	fma.rn.f32 	%f377, %f1, %f271, %f377;
$L__BB2_30:
	setp.lt.u32 	%p32, %r63, 16;
	mul.wide.u32 	%rd159, %r154, 4;
	add.s64 	%rd160, %rd4, %rd159;
	ld.global.f32 	%f272, [%rd160];
	mov.f32 	%f273, 0f3F800000;
	sub.f32 	%f274, %f273, %f272;
	mul.f32 	%f275, %f272, %f274;
	mul.f32 	%f276, %f377, %f275;
	mul.f32 	%f17, %f19, %f276;
	mov.b32 	%r161, 0;
	@%p32 bra 	$L__BB2_33;
	mov.b32 	%r159, 0;
$L__BB2_32:
	.pragma "nounroll";
	mul.wide.u32 	%rd161, %r159, 4;
	add.s64 	%rd162, %rd3, %rd161;
	ld.global.f32 	%f277, [%rd162];
	mul.f32 	%f278, %f17, %f277;
	mad.lo.s32 	%r118, %r159, %r64, %r154;
	mul.wide.u32 	%rd163, %r118, 4;
	add.s64 	%rd164, %rd2, %rd163;
	atom.global.add.f32 	%f279, [%rd164], %f278;
	ld.global.f32 	%f280, [%rd162+4];
	mul.f32 	%f281, %f17, %f280;
	add.s32 	%r119, %r118, %r64;
	mul.wide.u32 	%rd165, %r119, 4;
	add.s64 	%rd166, %rd2, %rd165;
	atom.global.add.f32 	%f282, [%rd166], %f281;
	ld.global.f32 	%f283, [%rd162+8];
	mul.f32 	%f284, %f17, %f283;
	add.s32 	%r120, %r119, %r64;
	mul.wide.u32 	%rd167, %r120, 4;
	add.s64 	%rd168, %rd2, %rd167;
	atom.global.add.f32 	%f285, [%rd168], %f284;
	ld.global.f32 	%f286, [%rd162+12];
	mul.f32 	%f287, %f17, %f286;
	add.s32 	%r121, %r120, %r64;
	mul.wide.u32 	%rd169, %r121, 4;
	add.s64 	%rd170, %rd2, %rd169;
	atom.global.add.f32 	%f288, [%rd170], %f287;
	ld.global.f32 	%f289, [%rd162+16];
	mul.f32 	%f290, %f17, %f289;
	add.s32 	%r122, %r121, %r64;
	mul.wide.u32 	%rd171, %r122, 4;
	add.s64 	%rd172, %rd2, %rd171;
	atom.global.add.f32 	%f291, [%rd172], %f290;
	ld.global.f32 	%f292, [%rd162+20];
	mul.f32 	%f293, %f17, %f292;
	add.s32 	%r123, %r122, %r64;
	mul.wide.u32 	%rd173, %r123, 4;
	add.s64 	%rd174, %rd2, %rd173;
	atom.global.add.f32 	%f294, [%rd174], %f293;
	ld.global.f32 	%f295, [%rd162+24];
	mul.f32 	%f296, %f17, %f295;
	add.s32 	%r124, %r123, %r64;
	mul.wide.u32 	%rd175, %r124, 4;
	add.s64 	%rd176, %rd2, %rd175;
	atom.global.add.f32 	%f297, [%rd176], %f296;
	ld.global.f32 	%f298, [%rd162+28];
	mul.f32 	%f299, %f17, %f298;
	add.s32 	%r125, %r124, %r64;
	mul.wide.u32 	%rd177, %r125, 4;
	add.s64 	%rd178, %rd2, %rd177;
	atom.global.add.f32 	%f300, [%rd178], %f299;
	ld.global.f32 	%f301, [%rd162+32];
	mul.f32 	%f302, %f17, %f301;
	add.s32 	%r126, %r125, %r64;
	mul.wide.u32 	%rd179, %r126, 4;
	add.s64 	%rd180, %rd2, %rd179;
	atom.global.add.f32 	%f303, [%rd180], %f302;
	ld.global.f32 	%f304, [%rd162+36];
	mul.f32 	%f305, %f17, %f304;
	add.s32 	%r127, %r126, %r64;
	mul.wide.u32 	%rd181, %r127, 4;
	add.s64 	%rd182, %rd2, %rd181;
	atom.global.add.f32 	%f306, [%rd182], %f305;
	ld.global.f32 	%f307, [%rd162+40];
	mul.f32 	%f308, %f17, %f307;
	add.s32 	%r128, %r127, %r64;
	mul.wide.u32 	%rd183, %r128, 4;
	add.s64 	%rd184, %rd2, %rd183;
	atom.global.add.f32 	%f309, [%rd184], %f308;
	ld.global.f32 	%f310, [%rd162+44];
	mul.f32 	%f311, %f17, %f310;
	add.s32 	%r129, %r128, %r64;
	mul.wide.u32 	%rd185, %r129, 4;
	add.s64 	%rd186, %rd2, %rd185;
	atom.global.add.f32 	%f312, [%rd186], %f311;
	ld.global.f32 	%f313, [%rd162+48];
	mul.f32 	%f314, %f17, %f313;
	add.s32 	%r130, %r129, %r64;
	mul.wide.u32 	%rd187, %r130, 4;
	add.s64 	%rd188, %rd2, %rd187;
	atom.global.add.f32 	%f315, [%rd188], %f314;
	ld.global.f32 	%f316, [%rd162+52];
	mul.f32 	%f317, %f17, %f316;
	add.s32 	%r131, %r130, %r64;
	mul.wide.u32 	%rd189, %r131, 4;
	add.s64 	%rd190, %rd2, %rd189;
	atom.global.add.f32 	%f318, [%rd190], %f317;
	ld.global.f32 	%f319, [%rd162+56];
	mul.f32 	%f320, %f17, %f319;
	add.s32 	%r132, %r131, %r64;
	mul.wide.u32 	%rd191, %r132, 4;
	add.s64 	%rd192, %rd2, %rd191;
	atom.global.add.f32 	%f321, [%rd192], %f320;
	ld.global.f32 	%f322, [%rd162+60];
	mul.f32 	%f323, %f17, %f322;
	add.s32 	%r133, %r132, %r64;
	mul.wide.u32 	%rd193, %r133, 4;
	add.s64 	%rd194, %rd2, %rd193;
	atom.global.add.f32 	%f324, [%rd194], %f323;
	add.s32 	%r159, %r159, 16;
	setp.ne.s32 	%p33, %r159, %r22;
	mov.u32 	%r161, %r22;
	@%p33 bra 	$L__BB2_32;
$L__BB2_33:
	setp.eq.s32 	%p34, %r18, 0;
	@%p34 bra 	$L__BB2_43;
	add.s32 	%r134, %r18, -1;
	setp.lt.u32 	%p35, %r134, 7;
	@%p35 bra 	$L__BB2_36;
	mul.wide.u32 	%rd195, %r161, 4;
	add.s64 	%rd196, %rd3, %rd195;
	ld.global.f32 	%f325, [%rd196];
	mul.f32 	%f326, %f17, %f325;
	mad.lo.s32 	%r135, %r161, %r64, %r154;
	mul.wide.u32 	%rd197, %r135, 4;
	add.s64 	%rd198, %rd2, %rd197;
	atom.global.add.f32 	%f327, [%rd198], %f326;
	ld.global.f32 	%f328, [%rd196+4];
	mul.f32 	%f329, %f17, %f328;
	add.s32 	%r136, %r135, %r64;
	mul.wide.u32 	%rd199, %r136, 4;
	add.s64 	%rd200, %rd2, %rd199;
	atom.global.add.f32 	%f330, [%rd200], %f329;
	ld.global.f32 	%f331, [%rd196+8];
	mul.f32 	%f332, %f17, %f331;
	add.s32 	%r137, %r136, %r64;
	mul.wide.u32 	%rd201, %r137, 4;
	add.s64 	%rd202, %rd2, %rd201;
	atom.global.add.f32 	%f333, [%rd202], %f332;
	ld.global.f32 	%f334, [%rd196+12];
	mul.f32 	%f335, %f17, %f334;
	add.s32 	%r138, %r137, %r64;
	mul.wide.u32 	%rd203, %r138, 4;
	add.s64 	%rd204, %rd2, %rd203;
	atom.global.add.f32 	%f336, [%rd204], %f335;
	ld.global.f32 	%f337, [%rd196+16];
	mul.f32 	%f338, %f17, %f337;
	add.s32 	%r139, %r138, %r64;
	mul.wide.u32 	%rd205, %r139, 4;
	add.s64 	%rd206, %rd2, %rd205;
	atom.global.add.f32 	%f339, [%rd206], %f338;
	ld.global.f32 	%f340, [%rd196+20];
	mul.f32 	%f341, %f17, %f340;
	add.s32 	%r140, %r139, %r64;
	mul.wide.u32 	%rd207, %r140, 4;
	add.s64 	%rd208, %rd2, %rd207;
	atom.global.add.f32 	%f342, [%rd208], %f341;
	ld.global.f32 	%f343, [%rd196+24];
	mul.f32 	%f344, %f17, %f343;
	add.s32 	%r141, %r140, %r64;
	mul.wide.u32 	%rd209, %r141, 4;
	add.s64 	%rd210, %rd2, %rd209;
	atom.global.add.f32 	%f345, [%rd210], %f344;
	ld.global.f32 	%f346, [%rd196+28];
	mul.f32 	%f347, %f17, %f346;
	add.s32 	%r142, %r141, %r64;
	mul.wide.u32 	%rd211, %r142, 4;
	add.s64 	%rd212, %rd2, %rd211;
	atom.global.add.f32 	%f348, [%rd212], %f347;
	add.s32 	%r161, %r161, 8;
$L__BB2_36:
	setp.eq.s32 	%p36, %r19, 0;
	@%p36 bra 	$L__BB2_43;
	add.s32 	%r143, %r19, -1;
	setp.lt.u32 	%p37, %r143, 3;
	@%p37 bra 	$L__BB2_39;
	mul.wide.u32 	%rd213, %r161, 4;
	add.s64 	%rd214, %rd3, %rd213;
	ld.global.f32 	%f349, [%rd214];
	mul.f32 	%f350, %f17, %f349;
	mad.lo.s32 	%r144, %r161, %r64, %r154;
	mul.wide.u32 	%rd215, %r144, 4;
	add.s64 	%rd216, %rd2, %rd215;
	atom.global.add.f32 	%f351, [%rd216], %f350;
	ld.global.f32 	%f352, [%rd214+4];
	mul.f32 	%f353, %f17, %f352;
	add.s32 	%r145, %r144, %r64;
	mul.wide.u32 	%rd217, %r145, 4;
	add.s64 	%rd218, %rd2, %rd217;
	atom.global.add.f32 	%f354, [%rd218], %f353;
	ld.global.f32 	%f355, [%rd214+8];
	mul.f32 	%f356, %f17, %f355;
	add.s32 	%r146, %r145, %r64;
	mul.wide.u32 	%rd219, %r146, 4;
	add.s64 	%rd220, %rd2, %rd219;
	atom.global.add.f32 	%f357, [%rd220], %f356;
	ld.global.f32 	%f358, [%rd214+12];
	mul.f32 	%f359, %f17, %f358;
	add.s32 	%r147, %r146, %r64;
	mul.wide.u32 	%rd221, %r147, 4;
	add.s64 	%rd222, %rd2, %rd221;
	atom.global.add.f32 	%f360, [%rd222], %f359;
	add.s32 	%r161, %r161, 4;
$L__BB2_39:
	setp.eq.s32 	%p38, %r23, 0;
	@%p38 bra 	$L__BB2_43;
	setp.eq.s32 	%p39, %r23, 1;
	mul.wide.u32 	%rd223, %r161, 4;
	add.s64 	%rd9, %rd3, %rd223;
	ld.global.f32 	%f361, [%rd9];
	mul.f32 	%f362, %f17, %f361;
	mad.lo.s32 	%r41, %r161, %r64, %r154;
	mul.wide.u32 	%rd224, %r41, 4;
	add.s64 	%rd225, %rd2, %rd224;
	atom.global.add.f32 	%f363, [%rd225], %f362;
	@%p39 bra 	$L__BB2_43;
	setp.eq.s32 	%p40, %r23, 2;
	ld.global.f32 	%f364, [%rd9+4];
	mul.f32 	%f365, %f17, %f364;
	add.s32 	%r42, %r41, %r64;
	mul.wide.u32 	%rd226, %r42, 4;
	add.s64 	%rd227, %rd2, %rd226;
	atom.global.add.f32 	%f366, [%rd227], %f365;
	@%p40 bra 	$L__BB2_43;
	ld.global.f32 	%f367, [%rd9+8];
	mul.f32 	%f368, %f17, %f367;
	add.s32 	%r148, %r42, %r64;
	mul.wide.u32 	%rd228, %r148, 4;
	add.s64 	%rd229, %rd2, %rd228;
	atom.global.add.f32 	%f369, [%rd229], %f368;
$L__BB2_43:
	add.s32 	%r154, %r154, 1;
	setp.eq.s32 	%p41, %r154, %r64;
	@%p41 bra 	$L__BB2_59;
	bra.uni 	$L__BB2_17;
$L__BB2_44:
	and.b32  	%r44, %r63, 15;
	add.s32 	%r45, %r44, -1;
	and.b32  	%r46, %r63, 7;
	add.s32 	%r47, %r46, -1;
	and.b32  	%r48, %r63, 2147483632;
	and.b32  	%r49, %r63, 3;
	mov.b32 	%r163, 0;
$L__BB2_45:
	setp.lt.u32 	%p13, %r63, 16;
	mul.wide.u32 	%rd66, %r163, 4;
	add.s64 	%rd67, %rd4, %rd66;
	ld.global.f32 	%f113, [%rd67];
	mov.f32 	%f114, 0f3F800000;
	sub.f32 	%f115, %f114, %f113;
	mul.f32 	%f116, %f113, %f115;
	mul.f32 	%f117, %f116, 0f00000000;
	mul.f32 	%f18, %f19, %f117;
	mov.b32 	%r166, 0;
	@%p13 bra 	$L__BB2_48;
	mov.b32 	%r164, 0;
$L__BB2_47:
	.pragma "nounroll";
	mul.wide.u32 	%rd68, %r164, 4;
	add.s64 	%rd69, %rd3, %rd68;
	ld.global.f32 	%f118, [%rd69];
	mul.f32 	%f119, %f18, %f118;
	mad.lo.s32 	%r80, %r164, %r64, %r163;
	mul.wide.u32 	%rd70, %r80, 4;
	add.s64 	%rd71, %rd2, %rd70;
	atom.global.add.f32 	%f120, [%rd71], %f119;
	ld.global.f32 	%f121, [%rd69+4];
	mul.f32 	%f122, %f18, %f121;
	add.s32 	%r81, %r80, %r64;
	mul.wide.u32 	%rd72, %r81, 4;
	add.s64 	%rd73, %rd2, %rd72;
	atom.global.add.f32 	%f123, [%rd73], %f122;
	ld.global.f32 	%f124, [%rd69+8];
	mul.f32 	%f125, %f18, %f124;
	add.s32 	%r82, %r81, %r64;
	mul.wide.u32 	%rd74, %r82, 4;
	add.s64 	%rd75, %rd2, %rd74;
	atom.global.add.f32 	%f126, [%rd75], %f125;
	ld.global.f32 	%f127, [%rd69+12];
	mul.f32 	%f128, %f18, %f127;
	add.s32 	%r83, %r82, %r64;
	mul.wide.u32 	%rd76, %r83, 4;
	add.s64 	%rd77, %rd2, %rd76;
	atom.global.add.f32 	%f129, [%rd77], %f128;
	ld.global.f32 	%f130, [%rd69+16];
	mul.f32 	%f131, %f18, %f130;
	add.s32 	%r84, %r83, %r64;
	mul.wide.u32 	%rd78, %r84, 4;
	add.s64 	%rd79, %rd2, %rd78;
	atom.global.add.f32 	%f132, [%rd79], %f131;
	ld.global.f32 	%f133, [%rd69+20];
	mul.f32 	%f134, %f18, %f133;
	add.s32 	%r85, %r84, %r64;
	mul.wide.u32 	%rd80, %r85, 4;
	add.s64 	%rd81, %rd2, %rd80;
	atom.global.add.f32 	%f135, [%rd81], %f134;
	ld.global.f32 	%f136, [%rd69+24];
	mul.f32 	%f137, %f18, %f136;
	add.s32 	%r86, %r85, %r64;
	mul.wide.u32 	%rd82, %r86, 4;
	add.s64 	%rd83, %rd2, %rd82;
	atom.global.add.f32 	%f138, [%rd83], %f137;
	ld.global.f32 	%f139, [%rd69+28];
	mul.f32 	%f140, %f18, %f139;
	add.s32 	%r87, %r86, %r64;
	mul.wide.u32 	%rd84, %r87, 4;
	add.s64 	%rd85, %rd2, %rd84;
	atom.global.add.f32 	%f141, [%rd85], %f140;
	ld.global.f32 	%f142, [%rd69+32];
	mul.f32 	%f143, %f18, %f142;
	add.s32 	%r88, %r87, %r64;
	mul.wide.u32 	%rd86, %r88, 4;
	add.s64 	%rd87, %rd2, %rd86;
	atom.global.add.f32 	%f144, [%rd87], %f143;
	ld.global.f32 	%f145, [%rd69+36];
	mul.f32 	%f146, %f18, %f145;
	add.s32 	%r89, %r88, %r64;
	mul.wide.u32 	%rd88, %r89, 4;
	add.s64 	%rd89, %rd2, %rd88;
	atom.global.add.f32 	%f147, [%rd89], %f146;
	ld.global.f32 	%f148, [%rd69+40];
	mul.f32 	%f149, %f18, %f148;
	add.s32 	%r90, %r89, %r64;
	mul.wide.u32 	%rd90, %r90, 4;
	add.s64 	%rd91, %rd2, %rd90;
	atom.global.add.f32 	%f150, [%rd91], %f149;
	ld.global.f32 	%f151, [%rd69+44];
	mul.f32 	%f152, %f18, %f151;
	add.s32 	%r91, %r90, %r64;
	mul.wide.u32 	%rd92, %r91, 4;
	add.s64 	%rd93, %rd2, %rd92;
	atom.global.add.f32 	%f153, [%rd93], %f152;
	ld.global.f32 	%f154, [%rd69+48];
	mul.f32 	%f155, %f18, %f154;
	add.s32 	%r92, %r91, %r64;
	mul.wide.u32 	%rd94, %r92, 4;
	add.s64 	%rd95, %rd2, %rd94;
	atom.global.add.f32 	%f156, [%rd95], %f155;
	ld.global.f32 	%f157, [%rd69+52];
	mul.f32 	%f158, %f18, %f157;
	add.s32 	%r93, %r92, %r64;
	mul.wide.u32 	%rd96, %r93, 4;
	add.s64 	%rd97, %rd2, %rd96;
	atom.global.add.f32 	%f159, [%rd97], %f158;
	ld.global.f32 	%f160, [%rd69+56];
	mul.f32 	%f161, %f18, %f160;
	add.s32 	%r94, %r93, %r64;
	mul.wide.u32 	%rd98, %r94, 4;
	add.s64 	%rd99, %rd2, %rd98;
	atom.global.add.f32 	%f162, [%rd99], %f161;
	ld.global.f32 	%f163, [%rd69+60];
	mul.f32 	%f164, %f18, %f163;
	add.s32 	%r95, %r94, %r64;
	mul.wide.u32 	%rd100, %r95, 4;
	add.s64 	%rd101, %rd2, %rd100;
	atom.global.add.f32 	%f165, [%rd101], %f164;
	add.s32 	%r164, %r164, 16;
	setp.ne.s32 	%p14, %r164, %r48;
	mov.u32 	%r166, %r48;
	@%p14 bra 	$L__BB2_47;
$L__BB2_48:
	setp.eq.s32 	%p15, %r44, 0;
	@%p15 bra 	$L__BB2_58;
	setp.lt.u32 	%p16, %r45, 7;
	@%p16 bra 	$L__BB2_51;
	mul.wide.u32 	%rd102, %r166, 4;
	add.s64 	%rd103, %rd3, %rd102;
	ld.global.f32 	%f166, [%rd103];
	mul.f32 	%f167, %f18, %f166;
	mad.lo.s32 	%r96, %r166, %r64, %r163;
	mul.wide.u32 	%rd104, %r96, 4;
	add.s64 	%rd105, %rd2, %rd104;
	atom.global.add.f32 	%f168, [%rd105], %f167;
	ld.global.f32 	%f169, [%rd103+4];
	mul.f32 	%f170, %f18, %f169;
	add.s32 	%r97, %r96, %r64;
	mul.wide.u32 	%rd106, %r97, 4;
	add.s64 	%rd107, %rd2, %rd106;
	atom.global.add.f32 	%f171, [%rd107], %f170;
	ld.global.f32 	%f172, [%rd103+8];
	mul.f32 	%f173, %f18, %f172;
	add.s32 	%r98, %r97, %r64;
	mul.wide.u32 	%rd108, %r98, 4;
	add.s64 	%rd109, %rd2, %rd108;
	atom.global.add.f32 	%f174, [%rd109], %f173;
	ld.global.f32 	%f175, [%rd103+12];
	mul.f32 	%f176, %f18, %f175;
	add.s32 	%r99, %r98, %r64;
	mul.wide.u32 	%rd110, %r99, 4;
	add.s64 	%rd111, %rd2, %rd110;
	atom.global.add.f32 	%f177, [%rd111], %f176;
	ld.global.f32 	%f178, [%rd103+16];
	mul.f32 	%f179, %f18, %f178;
	add.s32 	%r100, %r99, %r64;
	mul.wide.u32 	%rd112, %r100, 4;
	add.s64 	%rd113, %rd2, %rd112;
	atom.global.add.f32 	%f180, [%rd113], %f179;
	ld.global.f32 	%f181, [%rd103+20];
	mul.f32 	%f182, %f18, %f181;
	add.s32 	%r101, %r100, %r64;
	mul.wide.u32 	%rd114, %r101, 4;
	add.s64 	%rd115, %rd2, %rd114;
	atom.global.add.f32 	%f183, [%rd115], %f182;
	ld.global.f32 	%f184, [%rd103+24];
	mul.f32 	%f185, %f18, %f184;
	add.s32 	%r102, %r101, %r64;
	mul.wide.u32 	%rd116, %r102, 4;
	add.s64 	%rd117, %rd2, %rd116;
	atom.global.add.f32 	%f186, [%rd117], %f185;
	ld.global.f32 	%f187, [%rd103+28];
	mul.f32 	%f188, %f18, %f187;
	add.s32 	%r103, %r102, %r64;
	mul.wide.u32 	%rd118, %r103, 4;
	add.s64 	%rd119, %rd2, %rd118;
	atom.global.add.f32 	%f189, [%rd119], %f188;
	add.s32 	%r166, %r166, 8;
$L__BB2_51:
	setp.eq.s32 	%p17, %r46, 0;
	@%p17 bra 	$L__BB2_58;
	setp.lt.u32 	%p18, %r47, 3;
	@%p18 bra 	$L__BB2_54;
	mul.wide.u32 	%rd120, %r166, 4;
	add.s64 	%rd121, %rd3, %rd120;
	ld.global.f32 	%f190, [%rd121];
	mul.f32 	%f191, %f18, %f190;
	mad.lo.s32 	%r104, %r166, %r64, %r163;
	mul.wide.u32 	%rd122, %r104, 4;
	add.s64 	%rd123, %rd2, %rd122;
	atom.global.add.f32 	%f192, [%rd123], %f191;
	ld.global.f32 	%f193, [%rd121+4];
	mul.f32 	%f194, %f18, %f193;
	add.s32 	%r105, %r104, %r64;
	mul.wide.u32 	%rd124, %r105, 4;
	add.s64 	%rd125, %rd2, %rd124;
	atom.global.add.f32 	%f195, [%rd125], %f194;
	ld.global.f32 	%f196, [%rd121+8];
	mul.f32 	%f197, %f18, %f196;
	add.s32 	%r106, %r105, %r64;
	mul.wide.u32 	%rd126, %r106, 4;
	add.s64 	%rd127, %rd2, %rd126;
	atom.global.add.f32 	%f198, [%rd127], %f197;
	ld.global.f32 	%f199, [%rd121+12];
	mul.f32 	%f200, %f18, %f199;
	add.s32 	%r107, %r106, %r64;
	mul.wide.u32 	%rd128, %r107, 4;
	add.s64 	%rd129, %rd2, %rd128;
	atom.global.add.f32 	%f201, [%rd129], %f200;
	add.s32 	%r166, %r166, 4;
$L__BB2_54:
	setp.eq.s32 	%p19, %r49, 0;
	@%p19 bra 	$L__BB2_58;
	setp.eq.s32 	%p20, %r49, 1;
	mul.wide.u32 	%rd130, %r166, 4;
	add.s64 	%rd10, %rd3, %rd130;
	ld.global.f32 	%f202, [%rd10];
	mul.f32 	%f203, %f18, %f202;
	mad.lo.s32 	%r58, %r166, %r64, %r163;
	mul.wide.u32 	%rd131, %r58, 4;
	add.s64 	%rd132, %rd2, %rd131;
	atom.global.add.f32 	%f204, [%rd132], %f203;
	@%p20 bra 	$L__BB2_58;
	setp.eq.s32 	%p21, %r49, 2;
	ld.global.f32 	%f205, [%rd10+4];
	mul.f32 	%f206, %f18, %f205;
	add.s32 	%r59, %r58, %r64;
	mul.wide.u32 	%rd133, %r59, 4;
	add.s64 	%rd134, %rd2, %rd133;
	atom.global.add.f32 	%f207, [%rd134], %f206;
	@%p21 bra 	$L__BB2_58;
	ld.global.f32 	%f208, [%rd10+8];
	mul.f32 	%f209, %f18, %f208;
	add.s32 	%r108, %r59, %r64;
	mul.wide.u32 	%rd135, %r108, 4;
	add.s64 	%rd136, %rd2, %rd135;
	atom.global.add.f32 	%f210, [%rd136], %f209;
$L__BB2_58:
	add.s32 	%r163, %r163, 1;
	setp.eq.s32 	%p22, %r163, %r64;
	@%p22 bra 	$L__BB2_59;
	bra.uni 	$L__BB2_45;
$L__BB2_59:
	ret;

}


// ===== COMPILED SASS (sm_100) =====

	.target	sm_100

	.elftype	@"ET_EXEC"


//--------------------- .note.nv.tkinfo           --------------------------
	.section	.note.nv.tkinfo,"",@"SHT_NOTE"
	.sectionflags	@"SHF_NOTE_NV_TKINFO"
	.tkinfo
        /*0018*/ 	.word	0x00000002
        /*0030*/ 	.string	""
        /*0030*/ 	.string	"ptxas"
        /*0030*/ 	.string	"Cuda compilation tools, release 13.0, V13.0.88"
        /*0030*/ 	.string	"Build cuda_13.0.r13.0/compiler.36424714_0"
        /*0030*/ 	.string	"-arch sm_100 -m 64 "



//--------------------- .note.nv.cuinfo           --------------------------
	.section	.note.nv.cuinfo,"",@"SHT_NOTE"
	.sectionflags	@"SHF_NOTE_NV_CUINFO"
        /*0018*/ 	.short	0x0002
        /*001a*/ 	.short	0x0064
        /*001c*/ 	.short	0x0082
	.zero		2


//--------------------- .nv.info                  --------------------------
	.section	.nv.info,"",@"SHT_CUDA_INFO"
	.align	4


	//----- nvinfo : EIATTR_REGCOUNT
	.align		4
        /*0000*/ 	.byte	0x04, 0x2f
        /*0002*/ 	.short	(.L_10 - .L_9)
	.align		4
.L_9:
        /*0004*/ 	.word	index@(_Z11initWeightsPfim)
        /*0008*/ 	.word	0x0000001f


	//----- nvinfo : EIATTR_FRAME_SIZE
	.align		4
.L_10:
        /*000c*/ 	.byte	0x04, 0x11
        /*000e*/ 	.short	(.L_12 - .L_11)
	.align		4
.L_11:
        /*0010*/ 	.word	index@(_Z11initWeightsPfim)
        /*0014*/ 	.word	0x00000030


	//----- nvinfo : EIATTR_REGCOUNT
	.align		4
.L_12:
        /*0018*/ 	.byte	0x04, 0x2f
        /*001a*/ 	.short	(.L_14 - .L_13)
	.align		4
.L_13:
        /*001c*/ 	.word	index@(_Z11feedforwardPfS_S_S_S_iii)
        /*0020*/ 	.word	0x00000020


	//----- nvinfo : EIATTR_FRAME_SIZE
	.align		4
.L_14:
        /*0024*/ 	.byte	0x04, 0x11
        /*0026*/ 	.short	(.L_16 - .L_15)
	.align		4
.L_15:
        /*0028*/ 	.word	index@($__internal_0_$__cuda_sm20_rcp_rn_f32_slowpath)
        /*002c*/ 	.word	0x00000000


	//----- nvinfo : EIATTR_FRAME_SIZE
	.align		4
.L_16:
        /*0030*/ 	.byte	0x04, 0x11
        /*0032*/ 	.short	(.L_18 - .L_17)
	.align		4
.L_17:
        /*0034*/ 	.word	index@(_Z11feedforwardPfS_S_S_S_iii)
        /*0038*/ 	.word	0x00000000


	//----- nvinfo : EIATTR_REGCOUNT
	.align		4
.L_18:
        /*003c*/ 	.byte	0x04, 0x2f
        /*003e*/ 	.short	(.L_20 - .L_19)
	.align		4
.L_19:
        /*0040*/ 	.word	index@(_Z15backpropagationPfS_S_S_S_S_fiii)
        /*0044*/ 	.word	0x00000020


	//----- nvinfo : EIATTR_FRAME_SIZE
	.align		4
.L_20:
        /*0048*/ 	.byte	0x04, 0x11
        /*004a*/ 	.short	(.L_22 - .L_21)
	.align		4
.L_21:
        /*004c*/ 	.word	index@(_Z15backpropagationPfS_S_S_S_S_fiii)
        /*0050*/ 	.word	0x00000000


	//----- nvinfo : EIATTR_MIN_STACK_SIZE
	.align		4
.L_22:
        /*0054*/ 	.byte	0x04, 0x12
        /*0056*/ 	.short	(.L_24 - .L_23)
	.align		4
.L_23:
        /*0058*/ 	.word	index@(_Z15backpropagationPfS_S_S_S_S_fiii)
        /*005c*/ 	.word	0x00000000


	//----- nvinfo : EIATTR_MIN_STACK_SIZE
	.align		4
.L_24:
        /*0060*/ 	.byte	0x04, 0x12
        /*0062*/ 	.short	(.L_26 - .L_25)
	.align		4
.L_25:
        /*0064*/ 	.word	index@(_Z11feedforwardPfS_S_S_S_iii)
        /*0068*/ 	.word	0x00000000


	//----- nvinfo : EIATTR_MIN_STACK_SIZE
	.align		4
.L_26:
        /*006c*/ 	.byte	0x04, 0x12
        /*006e*/ 	.short	(.L_28 - .L_27)
	.align		4
.L_27:
        /*0070*/ 	.word	index@(_Z11initWeightsPfim)
        /*0074*/ 	.word	0x00000030
.L_28:


//--------------------- .nv.compat                --------------------------
	.section	.nv.compat,"",@"SHT_CUDA_COMPAT_INFO"
	.align	4
        /*0000*/ 	.byte	0x02, 0x09, 0x00, 0x00, 0x02, 0x02, 0x01, 0x00, 0x02, 0x05, 0x05, 0x00, 0x03, 0x07, 0x01, 0x01
        /*0010*/ 	.byte	0x02, 0x03, 0x00, 0x00, 0x02, 0x06, 0x01, 0x00, 0x04, 0x0b, 0x08, 0x00, 0x09, 0x00, 0x00, 0x00
        /*0020*/ 	.byte	0x00, 0x00, 0x00, 0x00


//--------------------- .nv.info._Z15backpropagationPfS_S_S_S_S_fiii --------------------------
	.section	.nv.info._Z15backpropagationPfS_S_S_S_S_fiii,"",@"SHT_CUDA_INFO"
	.sectionflags	@""
	.align	4


	//----- nvinfo : EIATTR_CUDA_API_VERSION
	.align		4
        /*0000*/ 	.byte	0x04, 0x37
        /*0002*/ 	.short	(.L_30 - .L_29)
.L_29:
        /*0004*/ 	.word	0x00000082


	//----- nvinfo : EIATTR_KPARAM_INFO
	.align		4
.L_30:
        /*0008*/ 	.byte	0x04, 0x17
        /*000a*/ 	.short	(.L_32 - .L_31)
.L_31:
        /*000c*/ 	.word	0x00000000
        /*0010*/ 	.short	0x0009
        /*0012*/ 	.short	0x003c
        /*0014*/ 	.byte	0x00, 0xf0, 0x11, 0x00


	//----- nvinfo : EIATTR_KPARAM_INFO
	.align		4
.L_32:
        /*0018*/ 	.byte	0x04, 0x17
        /*001a*/ 	.short	(.L_34 - .L_33)
.L_33:
        /*001c*/ 	.word	0x00000000
        /*0020*/ 	.short	0x0008
        /*0022*/ 	.short	0x0038
        /*0024*/ 	.byte	0x00, 0xf0, 0x11, 0x00


	//----- nvinfo : EIATTR_KPARAM_INFO
	.align		4
.L_34:
        /*0028*/ 	.byte	0x04, 0x17
        /*002a*/ 	.short	(.L_36 - .L_35)
.L_35:
        /*002c*/ 	.word	0x00000000
        /*0030*/ 	.short	0x0007
        /*0032*/ 	.short	0x0034
        /*0034*/ 	.byte	0x00, 0xf0, 0x11, 0x00


	//----- nvinfo : EIATTR_KPARAM_INFO
	.align		4
.L_36:
        /*0038*/ 	.byte	0x04, 0x17
        /*003a*/ 	.short	(.L_38 - .L_37)
.L_37:
        /*003c*/ 	.word	0x00000000
        /*0040*/ 	.short	0x0006
        /*0042*/ 	.short	0x0030
        /*0044*/ 	.byte	0x00, 0xf0, 0x11, 0x00


	//----- nvinfo : EIATTR_KPARAM_INFO
	.align		4
.L_38:
        /*0048*/ 	.byte	0x04, 0x17
        /*004a*/ 	.short	(.L_40 - .L_39)
.L_39:
        /*004c*/ 	.word	0x00000000
        /*0050*/ 	.short	0x0005
        /*0052*/ 	.short	0x0028
        /*0054*/ 	.byte	0x00, 0xf5, 0x21, 0x00


	//----- nvinfo : EIATTR_KPARAM_INFO
	.align		4
.L_40:
        /*0058*/ 	.byte	0x04, 0x17
        /*005a*/ 	.short	(.L_42 - .L_41)
.L_41:
        /*005c*/ 	.word	0x00000000
        /*0060*/ 	.short	0x0004
        /*0062*/ 	.short	0x0020
        /*0064*/ 	.byte	0x00, 0xf5, 0x21, 0x00


	//----- nvinfo : EIATTR_KPARAM_INFO
	.align		4
.L_42:
        /*0068*/ 	.byte	0x04, 0x17
        /*006a*/ 	.short	(.L_44 - .L_43)
.L_43:
        /*006c*/ 	.word	0x00000000
        /*0070*/ 	.short	0x0003
        /*0072*/ 	.short	0x0018
        /*0074*/ 	.byte	0x00, 0xf5, 0x21, 0x00


	//----- nvinfo : EIATTR_KPARAM_INFO
	.align		4
.L_44:
        /*0078*/ 	.byte	0x04, 0x17
        /*007a*/ 	.short	(.L_46 - .L_45)
.L_45:
        /*007c*/ 	.word	0x00000000
        /*0080*/ 	.short	0x0002
        /*0082*/ 	.short	0x0010
        /*0084*/ 	.byte	0x00, 0xf5, 0x21, 0x00


	//----- nvinfo : EIATTR_KPARAM_INFO
	.align		4
.L_46:
        /*0088*/ 	.byte	0x04, 0x17
        /*008a*/ 	.short	(.L_48 - .L_47)
.L_47:
        /*008c*/ 	.word	0x00000000
        /*0090*/ 	.short	0x0001
        /*0092*/ 	.short	0x0008
        /*0094*/ 	.byte	0x00, 0xf5, 0x21, 0x00


	//----- nvinfo : EIATTR_KPARAM_INFO
	.align		4
.L_48:
        /*0098*/ 	.byte	0x04, 0x17
        /*009a*/ 	.short	(.L_50 - .L_49)
.L_49:
        /*009c*/ 	.word	0x00000000
        /*00a0*/ 	.short	0x0000
        /*00a2*/ 	.short	0x0000
        /*00a4*/ 	.byte	0x00, 0xf5, 0x21, 0x00


	//----- nvinfo : EIATTR_SPARSE_MMA_MASK
	.align		4
.L_50:
        /*00a8*/ 	.byte	0x03, 0x50
        /*00aa*/ 	.short	0x0000


	//----- nvinfo : EIATTR_MAXREG_COUNT
	.align		4
        /*00ac*/ 	.byte	0x03, 0x1b
        /*00ae*/ 	.short	0x00ff


	//----- nvinfo : EIATTR_MERCURY_ISA_VERSION
	.align		4
        /*00b0*/ 	.byte	0x03, 0x5f
        /*00b2*/ 	.short	0x0101


	//----- nvinfo : EIATTR_VRC_CTA_INIT_COUNT
	.align		4
        /*00b4*/ 	.byte	0x02, 0x4a
	.zero		1
	.zero		1


	//----- nvinfo : EIATTR_EXIT_INSTR_OFFSETS
	.align		4
        /*00b8*/ 	.byte	0x04, 0x1c
        /*00ba*/ 	.short	(.L_52 - .L_51)


	//   ....[0]....
.L_51:
        /*00bc*/ 	.word	0x00000070


	//   ....[1]....
        /*00c0*/ 	.word	0x00000110


	//   ....[2]....
        /*00c4*/ 	.word	0x00000bb0


	//   ....[3]....
        /*00c8*/ 	.word	0x00002120


	//   ....[4]....
        /*00cc*/ 	.word	0x00002e90


	//----- nvinfo : EIATTR_CBANK_PARAM_SIZE
	.align		4
.L_52:
        /*00d0*/ 	.byte	0x03, 0x19
        /*00d2*/ 	.short	0x0040


	//----- nvinfo : EIATTR_PARAM_CBANK
	.align		4
        /*00d4*/ 	.byte	0x04, 0x0a
        /*00d6*/ 	.short	(.L_54 - .L_53)
	.align		4
.L_53:
        /*00d8*/ 	.word	index@(.nv.constant0._Z15backpropagationPfS_S_S_S_S_fiii)
        /*00dc*/ 	.short	0x0380
        /*00de*/ 	.short	0x0040


	//----- nvinfo : EIATTR_SW_WAR
	.align		4
.L_54:
        /*00e0*/ 	.byte	0x04, 0x36
        /*00e2*/ 	.short	(.L_56 - .L_55)
.L_55:
        /*00e4*/ 	.word	0x00000008
.L_56:


//--------------------- .nv.info._Z11feedforwardPfS_S_S_S_iii --------------------------
	.section	.nv.info._Z11feedforwardPfS_S_S_S_iii,"",@"SHT_CUDA_INFO"
	.sectionflags	@""
	.align	4


	//----- nvinfo : EIATTR_CUDA_API_VERSION
	.align		4
        /*0000*/ 	.byte	0x04, 0x37
        /*0002*/ 	.short	(.L_58 - .L_57)
.L_57:
        /*0004*/ 	.word	0x00000082


	//----- nvinfo : EIATTR_KPARAM_INFO
	.align		4
.L_58:
        /*0008*/ 	.byte	0x04, 0x17
        /*000a*/ 	.short	(.L_60 - .L_59)
.L_59:
        /*000c*/ 	.word	0x00000000
        /*0010*/ 	.short	0x0007
        /*0012*/ 	.short	0x0030
        /*0014*/ 	.byte	0x00, 0xf0, 0x11, 0x00


	//----- nvinfo : EIATTR_KPARAM_INFO
	.align		4
.L_60:
        /*0018*/ 	.byte	0x04, 0x17
        /*001a*/ 	.short	(.L_62 - .L_61)
.L_61:
        /*001c*/ 	.word	0x00000000
        /*0020*/ 	.short	0x0006
        /*0022*/ 	.short	0x002c
        /*0024*/ 	.byte	0x00, 0xf0, 0x11, 0x00


	//----- nvinfo : EIATTR_KPARAM_INFO
	.align		4
.L_62:
        /*0028*/ 	.byte	0x04, 0x17
        /*002a*/ 	.short	(.L_64 - .L_63)
.L_63:
        /*002c*/ 	.word	0x00000000
        /*0030*/ 	.short	0x0005
        /*0032*/ 	.short	0x0028
        /*0034*/ 	.byte	0x00, 0xf0, 0x11, 0x00


	//----- nvinfo : EIATTR_KPARAM_INFO
	.align		4
.L_64:
        /*0038*/ 	.byte	0x04, 0x17
        /*003a*/ 	.short	(.L_66 - .L_65)
.L_65:
        /*003c*/ 	.word	0x00000000
        /*0040*/ 	.short	0x0004
        /*0042*/ 	.short	0x0020
        /*0044*/ 	.byte	0x00, 0xf5, 0x21, 0x00


	//----- nvinfo : EIATTR_KPARAM_INFO
	.align		4
.L_66:
        /*0048*/ 	.byte	0x04, 0x17
        /*004a*/ 	.short	(.L_68 - .L_67)
.L_67:
        /*004c*/ 	.word	0x00000000
        /*0050*/ 	.short	0x0003
        /*0052*/ 	.short	0x0018
        /*0054*/ 	.byte	0x00, 0xf5, 0x21, 0x00


	//----- nvinfo : EIATTR_KPARAM_INFO
	.align		4
.L_68:
        /*0058*/ 	.byte	0x04, 0x17
        /*005a*/ 	.short	(.L_70 - .L_69)
.L_69:
        /*005c*/ 	.word	0x00000000
        /*0060*/ 	.short	0x0002
        /*0062*/ 	.short	0x0010
        /*0064*/ 	.byte	0x00, 0xf5, 0x21, 0x00


	//----- nvinfo : EIATTR_KPARAM_INFO
	.align		4
.L_70:
        /*0068*/ 	.byte	0x04, 0x17
        /*006a*/ 	.short	(.L_72 - .L_71)
.L_71:
        /*006c*/ 	.word	0x00000000
        /*0070*/ 	.short	0x0001
        /*0072*/ 	.short	0x0008
        /*0074*/ 	.byte	0x00, 0xf5, 0x21, 0x00


	//----- nvinfo : EIATTR_KPARAM_INFO
	.align		4
.L_72:
        /*0078*/ 	.byte	0x04, 0x17
        /*007a*/ 	.short	(.L_74 - .L_73)
.L_73:
        /*007c*/ 	.word	0x00000000
        /*0080*/ 	.short	0x0000
        /*0082*/ 	.short	0x0000
        /*0084*/ 	.byte	0x00, 0xf5, 0x21, 0x00


	//----- nvinfo : EIATTR_SPARSE_MMA_MASK
	.align		4
.L_74:
        /*0088*/ 	.byte	0x03, 0x50
        /*008a*/ 	.short	0x0000


	//----- nvinfo : EIATTR_MAXREG_COUNT
	.align		4
        /*008c*/ 	.byte	0x03, 0x1b
        /*008e*/ 	.short	0x00ff


	//----- nvinfo : EIATTR_NUM_BARRIERS
	.align		4
        /*0090*/ 	.byte	0x02, 0x4c
        /*0092*/ 	.byte	0x01
	.zero		1


	//----- nvinfo : EIATTR_MERCURY_ISA_VERSION
	.align		4
        /*0094*/ 	.byte	0x03, 0x5f
        /*0096*/ 	.short	0x0101


	//----- nvinfo : EIATTR_VRC_CTA_INIT_COUNT
	.align		4
        /*0098*/ 	.byte	0x02, 0x4a
	.zero		1
	.zero		1


	//----- nvinfo : EIATTR_EXIT_INSTR_OFFSETS
	.align		4
        /*009c*/ 	.byte	0x04, 0x1c
        /*009e*/ 	.short	(.L_76 - .L_75)


	//   ....[0]....
.L_75:
        /*00a0*/ 	.word	0x00000da0


	//   ....[1]....
        /*00a4*/ 	.word	0x00001a80


	//----- nvinfo : EIATTR_CRS_STACK_SIZE
	.align		4
.L_76:
        /*00a8*/ 	.byte	0x04, 0x1e
        /*00aa*/ 	.short	(.L_78 - .L_77)
.L_77:
        /*00ac*/ 	.word	0x00000000


	//----- nvinfo : EIATTR_CBANK_PARAM_SIZE
	.align		4
.L_78:
        /*00b0*/ 	.byte	0x03, 0x19
        /*00b2*/ 	.short	0x0034


	//----- nvinfo : EIATTR_PARAM_CBANK
	.align		4
        /*00b4*/ 	.byte	0x04, 0x0a
        /*00b6*/ 	.short	(.L_80 - .L_79)
	.align		4
.L_79:
        /*00b8*/ 	.word	index@(.nv.constant0._Z11feedforwardPfS_S_S_S_iii)
        /*00bc*/ 	.short	0x0380
        /*00be*/ 	.short	0x0034


	//----- nvinfo : EIATTR_SW_WAR
	.align		4
.L_80:
        /*00c0*/ 	.byte	0x04, 0x36
        /*00c2*/ 	.short	(.L_82 - .L_81)
.L_81:
        /*00c4*/ 	.word	0x00000008
.L_82:


//--------------------- .nv.info._Z11initWeightsPfim --------------------------
	.section	.nv.info._Z11initWeightsPfim,"",@"SHT_CUDA_INFO"
	.sectionflags	@""
	.align	4


	//----- nvinfo : EIATTR_CUDA_API_VERSION
	.align		4
        /*0000*/ 	.byte	0x04, 0x37
        /*0002*/ 	.short	(.L_84 - .L_83)
.L_83:
        /*0004*/ 	.word	0x00000082


	//----- nvinfo : EIATTR_KPARAM_INFO
	.align		4
.L_84:
        /*0008*/ 	.byte	0x04, 0x17
        /*000a*/ 	.short	(.L_86 - .L_85)
.L_85:
        /*000c*/ 	.word	0x00000000
        /*0010*/ 	.short	0x0002
        /*0012*/ 	.short	0x0010
        /*0014*/ 	.byte	0x00, 0xf0, 0x21, 0x00


	//----- nvinfo : EIATTR_KPARAM_INFO
	.align		4
.L_86:
        /*0018*/ 	.byte	0x04, 0x17
        /*001a*/ 	.short	(.L_88 - .L_87)
.L_87:
        /*001c*/ 	.word	0x00000000
        /*0020*/ 	.short	0x0001
        /*0022*/ 	.short	0x0008
        /*0024*/ 	.byte	0x00, 0xf0, 0x11, 0x00


	//----- nvinfo : EIATTR_KPARAM_INFO
	.align		4
.L_88:
        /*0028*/ 	.byte	0x04, 0x17
        /*002a*/ 	.short	(.L_90 - .L_89)
.L_89:
        /*002c*/ 	.word	0x00000000
        /*0030*/ 	.short	0x0000
        /*0032*/ 	.short	0x0000
        /*0034*/ 	.byte	0x00, 0xf5, 0x21, 0x00


	//----- nvinfo : EIATTR_SPARSE_MMA_MASK
	.align		4
.L_90:
        /*0038*/ 	.byte	0x03, 0x50
        /*003a*/ 	.short	0x0000


	//----- nvinfo : EIATTR_MAXREG_COUNT
	.align		4
        /*003c*/ 	.byte	0x03, 0x1b
        /*003e*/ 	.short	0x00ff


	//----- nvinfo : EIATTR_MERCURY_ISA_VERSION
	.align		4
        /*0040*/ 	.byte	0x03, 0x5f
        /*0042*/ 	.short	0x0101


	//----- nvinfo : EIATTR_VRC_CTA_INIT_COUNT
	.align		4
        /*0044*/ 	.byte	0x02, 0x4a
	.zero		1
	.zero		1


	//----- nvinfo : EIATTR_EXIT_INSTR_OFFSETS
	.align		4
        /*0048*/ 	.byte	0x04, 0x1c
        /*004a*/ 	.short	(.L_92 - .L_91)


	//   ....[0]....
.L_91:
        /*004c*/ 	.word	0x00000080


	//   ....[1]....
        /*0050*/ 	.word	0x00002810


	//----- nvinfo : EIATTR_CRS_STACK_SIZE
	.align		4
.L_92:
        /*0054*/ 	.byte	0x04, 0x1e
        /*0056*/ 	.short	(.L_94 - .L_93)
.L_93:
        /*0058*/ 	.word	0x00000000


	//----- nvinfo : EIATTR_CBANK_PARAM_SIZE
	.align		4
.L_94:
        /*005c*/ 	.byte	0x03, 0x19
        /*005e*/ 	.short	0x0018


	//----- nvinfo : EIATTR_PARAM_CBANK
	.align		4
        /*0060*/ 	.byte	0x04, 0x0a
        /*0062*/ 	.short	(.L_96 - .L_95)
	.align		4
.L_95:
        /*0064*/ 	.word	index@(.nv.constant0._Z11initWeightsPfim)
        /*0068*/ 	.short	0x0380
        /*006a*/ 	.short	0x0018


	//----- nvinfo : EIATTR_SW_WAR
	.align		4
.L_96:
        /*006c*/ 	.byte	0x04, 0x36
        /*006e*/ 	.short	(.L_98 - .L_97)
.L_97:
        /*0070*/ 	.word	0x00000008
.L_98:


//--------------------- .nv.callgraph             --------------------------
	.section	.nv.callgraph,"",@"SHT_CUDA_CALLGRAPH"
	.align	4
	.sectionentsize	8
	.align		4
        /*0000*/ 	.word	0x00000000
	.align		4
        /*0004*/ 	.word	0xffffffff
	.align		4
        /*0008*/ 	.word	0x00000000
	.align		4
        /*000c*/ 	.word	0xfffffffe
	.align		4
        /*0010*/ 	.word	0x00000000
	.align		4
        /*0014*/ 	.word	0xfffffffd
	.align		4
        /*0018*/ 	.word	0x00000000
	.align		4
        /*001c*/ 	.word	0xfffffffc


//--------------------- .nv.constant4             --------------------------
	.section	.nv.constant4,"a",@progbits
	.align	8
	.align		8
.nv.constant4:
        /*0000*/ 	.dword	precalc_xorwow_matrix
	.align		8
        /*0008*/ 	.dword	precalc_xorwow_offset_matrix
	.align		8
        /*0010*/ 	.dword	mrg32k3aM1
	.align		8
        /*0018*/ 	.dword	mrg32k3aM2
	.align		8
        /*0020*/ 	.dword	mrg32k3aM1SubSeq
	.align		8
        /*0028*/ 	.dword	mrg32k3aM2SubSeq
	.align		8
        /*0030*/ 	.dword	mrg32k3aM1Seq
	.align		8
        /*0038*/ 	.dword	mrg32k3aM2Seq


//--------------------- .nv.constant3             --------------------------
	.section	.nv.constant3,"a",@progbits
	.align	8
.nv.constant3:
	.type		__cr_lgamma_table,@object
	.size		__cr_lgamma_table,(.L_8 - __cr_lgamma_table)
__cr_lgamma_table:
        /*0000*/ 	.byte	0x00, 0x00, 0x00, 0x00, 0x00, 0x00, 0x00, 0x00, 0x00, 0x00, 0x00, 0x00, 0x00, 0x00, 0x00, 0x00
        /*0010*/ 	.byte	0xef, 0x39, 0xfa, 0xfe, 0x42, 0x2e, 0xe6, 0x3f, 0x02, 0x20, 0x2a, 0xfa, 0x0b, 0xab, 0xfc, 0x3f
        /*0020*/ 	.byte	0xf9, 0x2c, 0x92, 0x7c, 0xa7, 0x6c, 0x09, 0x40, 0xc9, 0x79, 0x44, 0x3c, 0x64, 0x26, 0x13, 0x40
        /*0030*/ 	.byte	0xca, 0x01, 0xcf, 0x3a, 0x27, 0x51, 0x1a, 0x40, 0x30, 0xcc, 0x2d, 0xf3, 0xe1, 0x0c, 0x21, 0x40
        /*0040*/ 	.byte	0x0d, 0xb7, 0xfc, 0x82, 0x8e, 0x35, 0x25, 0x40
.L_8:


//--------------------- .text._Z15backpropagationPfS_S_S_S_S_fiii --------------------------
	.section	.text._Z15backpropagationPfS_S_S_S_S_fiii,"ax",@progbits
	.align	128
        .global         _Z15backpropagationPfS_S_S_S_S_fiii
        .type           _Z15backpropagationPfS_S_S_S_S_fiii,@function
        .size           _Z15backpropagationPfS_S_S_S_S_fiii,(.L_x_63 - _Z15backpropagationPfS_S_S_S_S_fiii)
        .other          _Z15backpropagationPfS_S_S_S_S_fiii,@"STO_CUDA_ENTRY STV_DEFAULT"
_Z15backpropagationPfS_S_S_S_S_fiii:
.text._Z15backpropagationPfS_S_S_S_S_fiii:
[----:B------:R-:W-:Y:S01]  /*0000*/  LDC R1, c[0x0][0x37c] ;  /* 0x0000df00ff017b82 */ /* 0x000fe20000000800 */
[----:B------:R-:W0:Y:S07]  /*0010*/  S2R R3, SR_TID.X ;  /* 0x0000000000037919 */ /* 0x000e2e0000002100 */
[----:B------:R-:W0:Y:S08]  /*0020*/  S2UR UR4, SR_CTAID.X ;  /* 0x00000000000479c3 */ /* 0x000e300000002500 */
[----:B------:R-:W0:Y:S08]  /*0030*/  LDC R2, c[0x0][0x360] ;  /* 0x0000d800ff027b82 */ /* 0x000e300000000800 */
[----:B------:R-:W1:Y:S01]  /*0040*/  LDC R9, c[0x0][0x3bc] ;  /* 0x0000ef00ff097b82 */ /* 0x000e620000000800 */
[----:B0-----:R-:W-:-:S05]  /*0050*/  IMAD R2, R2, UR4, R3 ;  /* 0x0000000402027c24 */ /* 0x001fca000f8e0203 */
[----:B-1----:R-:W-:-:S13]  /*0060*/  ISETP.GE.AND P0, PT, R2, R9, PT ;  /* 0x000000090200720c */ /* 0x002fda0003f06270 */
[----:B------:R-:W-:Y:S05]  /*0070*/  @P0 EXIT ;  /* 0x000000000000094d */ /* 0x000fea0003800000 */
[----:B------:R-:W0:Y:S01]  /*0080*/  LDC R7, c[0x0][0x3b8] ;  /* 0x0000ee00ff077b82 */ /* 0x000e220000000800 */
[----:B------:R-:W1:Y:S07]  /*0090*/  LDCU.64 UR6, c[0x0][0x358] ;  /* 0x00006b00ff0677ac */ /* 0x000e6e0008000a00 */
[----:B------:R-:W2:Y:S08]  /*00a0*/  LDC.64 R10, c[0x0][0x390] ;  /* 0x0000e400ff0a7b82 */ /* 0x000eb00000000a00 */
[----:B------:R-:W3:Y:S01]  /*00b0*/  LDC.64 R4, c[0x0][0x3a8] ;  /* 0x0000ea00ff047b82 */ /* 0x000ee20000000a00 */
[----:B0-----:R-:W-:Y:S01]  /*00c0*/  ISETP.GE.AND P0, PT, R7, 0x1, PT ;  /* 0x000000010700780c */ /* 0x001fe20003f06270 */
[----:B--2---:R-:W-:-:S06]  /*00d0*/  IMAD.WIDE R10, R2, 0x4, R10 ;  /* 0x00000004020a7825 */ /* 0x004fcc00078e020a */
[----:B-1----:R0:W5:Y:S01]  /*00e0*/  LDG.E R11, desc[UR6][R10.64] ;  /* 0x000000060a0b7981 */ /* 0x002162000c1e1900 */
[----:B---3--:R-:W-:-:S06]  /*00f0*/  IMAD.WIDE R4, R2, 0x4, R4 ;  /* 0x0000000402047825 */ /* 0x008fcc00078e0204 */
[----:B------:R0:W5:Y:S01]  /*0100*/  LDG.E R4, desc[UR6][R4.64] ;  /* 0x0000000604047981 */ /* 0x000162000c1e1900 */
[----:B------:R-:W-:Y:S05]  /*0110*/  @!P0 EXIT ;  /* 0x000000000000894d */ /* 0x000fea0003800000 */
[----:B------:R-:W1:Y:S01]  /*0120*/  LDCU UR4, c[0x0][0x3b0] ;  /* 0x00007600ff0477ac */ /* 0x000e620008000800 */
[----:B------:R-:W-:Y:S01]  /*0130*/  IADD3 R3, PT, PT, R7, -0x1, RZ ;  /* 0xffffffff07037810 */ /* 0x000fe20007ffe0ff */
[----:B-----5:R-:W-:Y:S01]  /*0140*/  FADD R6, -R11, 1 ;  /* 0x3f8000000b067421 */ /* 0x020fe20000000100 */
[----:B------:R-:W-:Y:S01]  /*0150*/  FADD R0, R4, -R11 ;  /* 0x8000000b04007221 */ /* 0x000fe20000000000 */
[----:B------:R-:W-:Y:S02]  /*0160*/  LOP3.LUT R18, R7, 0xf, RZ, 0xc0, !PT ;  /* 0x0000000f07127812 */ /* 0x000fe400078ec0ff */
[----:B------:R-:W-:Y:S01]  /*0170*/  ISETP.GE.U32.AND P0, PT, R3, 0xf, PT ;  /* 0x0000000f0300780c */ /* 0x000fe20003f06070 */
[----:B------:R-:W-:Y:S01]  /*0180*/  FMUL R11, R11, R6 ;  /* 0x000000060b0b7220 */ /* 0x000fe20000400000 */
[----:B------:R-:W-:Y:S01]  /*0190*/  HFMA2 R3, -RZ, RZ, 0, 0 ;  /* 0x00000000ff037431 */ /* 0x000fe200000001ff */
[----:B------:R-:W-:Y:S02]  /*01a0*/  ISETP.NE.AND P1, PT, R18, RZ, PT ;  /* 0x000000ff1200720c */ /* 0x000fe40003f25270 */
[----:B------:R-:W-:-:S04]  /*01b0*/  FMUL R0, R0, R11 ;  /* 0x0000000b00007220 */ /* 0x000fc80000400000 */
[----:B-1----:R-:W-:-:S04]  /*01c0*/  FMUL R6, R0, UR4 ;  /* 0x0000000400067c20 */ /* 0x002fc80008400000 */
[----:B------:R-:W-:Y:S05]  /*01d0*/  @!P0 BRA `(.L_x_0) ;  /* 0x0000000400248947 */ /* 0x000fea0003800000 */
[----:B------:R-:W-:Y:S02]  /*01e0*/  LOP3.LUT R3, R7, 0x7ffffff0, RZ, 0xc0, !PT ;  /* 0x7ffffff007037812 */ /* 0x000fe400078ec0ff */
[----:B------:R-:W-:-:S07]  /*01f0*/  MOV R8, RZ ;  /* 0x000000ff00087202 */ /* 0x000fce0000000f00 */
.L_x_1:
[----:B0-----:R-:W0:Y:S08]  /*0200*/  LDC.64 R4, c[0x0][0x388] ;  /* 0x0000e200ff047b82 */ /* 0x001e300000000a00 */
[----:B----4-:R-:W1:Y:S01]  /*0210*/  LDC.64 R10, c[0x0][0x3a0] ;  /* 0x0000e800ff0a7b82 */ /* 0x010e620000000a00 */
[----:B0-----:R-:W-:-:S05]  /*0220*/  IMAD.WIDE.U32 R4, R8, 0x4, R4 ;  /* 0x0000000408047825 */ /* 0x001fca00078e0004 */
[----:B------:R-:W2:Y:S01]  /*0230*/  LDG.E R13, desc[UR6][R4.64] ;  /* 0x00000006040d7981 */ /* 0x000ea2000c1e1900 */
[----:B------:R-:W-:-:S04]  /*0240*/  IMAD R15, R8, R9, R2 ;  /* 0x00000009080f7224 */ /* 0x000fc800078e0202 */
[----:B-1----:R-:W-:-:S04]  /*0250*/  IMAD.WIDE R10, R15, 0x4, R10 ;  /* 0x000000040f0a7825 */ /* 0x002fc800078e020a */
[----:B--2---:R-:W-:-:S05]  /*0260*/  FMUL R19, R6, R13 ;  /* 0x0000000d06137220 */ /* 0x004fca0000400000 */
[----:B------:R0:W-:Y:S04]  /*0270*/  REDG.E.ADD.F32.FTZ.RN.STRONG.GPU desc[UR6][R10.64], R19 ;  /* 0x000000130a0079a6 */ /* 0x0001e8000c12f306 */
[----:B------:R-:W2:Y:S01]  /*0280*/  LDG.E R15, desc[UR6][R4.64+0x4] ;  /* 0x00000406040f7981 */ /* 0x000ea2000c1e1900 */
[----:B------:R-:W-:-:S04]  /*0290*/  IMAD.WIDE R12, R9, 0x4, R10 ;  /* 0x00000004090c7825 */ /* 0x000fc800078e020a */
[----:B--2---:R-:W-:-:S05]  /*02a0*/  FMUL R21, R6, R15 ;  /* 0x0000000f06157220 */ /* 0x004fca0000400000 */
[----:B------:R1:W-:Y:S04]  /*02b0*/  REDG.E.ADD.F32.FTZ.RN.STRONG.GPU desc[UR6][R12.64], R21 ;  /* 0x000000150c0079a6 */ /* 0x0003e8000c12f306 */
[----:B------:R-:W2:Y:S01]  /*02c0*/  LDG.E R17, desc[UR6][R4.64+0x8] ;  /* 0x0000080604117981 */ /* 0x000ea2000c1e1900 */
[----:B------:R-:W-:-:S04]  /*02d0*/  IMAD.WIDE R14, R9, 0x4, R12 ;  /* 0x00000004090e7825 */ /* 0x000fc800078e020c */
[----:B--2---:R-:W-:-:S05]  /*02e0*/  FMUL R23, R6, R17 ;  /* 0x0000001106177220 */ /* 0x004fca0000400000 */
[----:B------:R2:W-:Y:S04]  /*02f0*/  REDG.E.ADD.F32.FTZ.RN.STRONG.GPU desc[UR6][R14.64], R23 ;  /* 0x000000170e0079a6 */ /* 0x0005e8000c12f306 */
[----:B------:R-:W3:Y:S01]  /*0300*/  LDG.E R25, desc[UR6][R4.64+0xc] ;  /* 0x00000c0604197981 */ /* 0x000ee2000c1e1900 */
[----:B------:R-:W-:-:S04]  /*0310*/  IMAD.WIDE R16, R9, 0x4, R14 ;  /* 0x0000000409107825 */ /* 0x000fc800078e020e */
[----:B---3--:R-:W-:-:S05]  /*0320*/  FMUL R25, R6, R25 ;  /* 0x0000001906197220 */ /* 0x008fca0000400000 */
[----:B------:R3:W-:Y:S04]  /*0330*/  REDG.E.ADD.F32.FTZ.RN.STRONG.GPU desc[UR6][R16.64], R25 ;  /* 0x00000019100079a6 */ /* 0x0007e8000c12f306 */
[----:B0-----:R-:W4:Y:S01]  /*0340*/  LDG.E R19, desc[UR6][R4.64+0x10] ;  /* 0x0000100604137981 */ /* 0x001f22000c1e1900 */
[----:B------:R-:W-:-:S04]  /*0350*/  IMAD.WIDE R10, R9, 0x4, R16 ;  /* 0x00000004090a7825 */ /* 0x000fc800078e0210 */
[----:B----4-:R-:W-:-:S05]  /*0360*/  FMUL R19, R6, R19 ;  /* 0x0000001306137220 */ /* 0x010fca0000400000 */
[----:B------:R0:W-:Y:S04]  /*0370*/  REDG.E.ADD.F32.FTZ.RN.STRONG.GPU desc[UR6][R10.64], R19 ;  /* 0x000000130a0079a6 */ /* 0x0001e8000c12f306 */
[----:B-1----:R-:W4:Y:S01]  /*0380*/  LDG.E R21, desc[UR6][R4.64+0x14] ;  /* 0x0000140604157981 */ /* 0x002f22000c1e1900 */
[----:B------:R-:W-:-:S04]  /*0390*/  IMAD.WIDE R12, R9, 0x4, R10 ;  /* 0x00000004090c7825 */ /* 0x000fc800078e020a */
[----:B----4-:R-:W-:-:S05]  /*03a0*/  FMUL R21, R6, R21 ;  /* 0x0000001506157220 */ /* 0x010fca0000400000 */
[----:B------:R1:W-:Y:S04]  /*03b0*/  REDG.E.ADD.F32.FTZ.RN.STRONG.GPU desc[UR6][R12.64], R21 ;  /* 0x000000150c0079a6 */ /* 0x0003e8000c12f306 */
[----:B--2---:R-:W2:Y:S01]  /*03c0*/  LDG.E R23, desc[UR6][R4.64+0x18] ;  /* 0x0000180604177981 */ /* 0x004ea2000c1e1900 */
[----:B------:R-:W-:-:S04]  /*03d0*/  IMAD.WIDE R14, R9, 0x4, R12 ;  /* 0x00000004090e7825 */ /* 0x000fc800078e020c */
[----:B--2---:R-:W-:-:S05]  /*03e0*/  FMUL R23, R6, R23 ;  /* 0x0000001706177220 */ /* 0x004fca0000400000 */
[----:B------:R2:W-:Y:S04]  /*03f0*/  REDG.E.ADD.F32.FTZ.RN.STRONG.GPU desc[UR6][R14.64], R23 ;  /* 0x000000170e0079a6 */ /* 0x0005e8000c12f306 */
[----:B---3--:R-:W3:Y:S01]  /*0400*/  LDG.E R25, desc[UR6][R4.64+0x1c] ;  /* 0x00001c0604197981 */ /* 0x008ee2000c1e1900 */
        /* <DEDUP_REMOVED lines=23> */
[----:B-1----:R-:W5:Y:S01]  /*0580*/  LDG.E R21, desc[UR6][R4.64+0x34] ;  /* 0x0000340604157981 */ /* 0x002f62000c1e1900 */
[----:B------:R-:W-:-:S04]  /*0590*/  IMAD.WIDE R12, R9, 0x4, R10 ;  /* 0x00000004090c7825 */ /* 0x000fc800078e020a */
[----:B-----5:R-:W-:-:S05]  /*05a0*/  FMUL R21, R6, R21 ;  /* 0x0000001506157220 */ /* 0x020fca0000400000 */
[----:B------:R4:W-:Y:S04]  /*05b0*/  REDG.E.ADD.F32.FTZ.RN.STRONG.GPU desc[UR6][R12.64], R21 ;  /* 0x000000150c0079a6 */ /* 0x0009e8000c12f306 */
[----:B--2---:R-:W2:Y:S01]  /*05c0*/  LDG.E R23, desc[UR6][R4.64+0x38] ;  /* 0x0000380604177981 */ /* 0x004ea2000c1e1900 */
[----:B------:R-:W-:Y:S01]  /*05d0*/  IMAD.WIDE R14, R9, 0x4, R12 ;  /* 0x00000004090e7825 */ /* 0x000fe200078e020c */
[----:B------:R-:W-:-:S03]  /*05e0*/  IADD3 R8, PT, PT, R8, 0x10, RZ ;  /* 0x0000001008087810 */ /* 0x000fc60007ffe0ff */
[----:B--2---:R-:W-:-:S05]  /*05f0*/  FMUL R23, R6, R23 ;  /* 0x0000001706177220 */ /* 0x004fca0000400000 */
[----:B------:R4:W-:Y:S04]  /*0600*/  REDG.E.ADD.F32.FTZ.RN.STRONG.GPU desc[UR6][R14.64], R23 ;  /* 0x000000170e0079a6 */ /* 0x0009e8000c12f306 */
[----:B---3--:R-:W2:Y:S01]  /*0610*/  LDG.E R25, desc[UR6][R4.64+0x3c] ;  /* 0x00003c0604197981 */ /* 0x008ea2000c1e1900 */
[----:B------:R-:W-:Y:S01]  /*0620*/  ISETP.NE.AND P0, PT, R8, R3, PT ;  /* 0x000000030800720c */ /* 0x000fe20003f05270 */
[----:B------:R-:W-:-:S04]  /*0630*/  IMAD.WIDE R16, R9, 0x4, R14 ;  /* 0x0000000409107825 */ /* 0x000fc800078e020e */
[----:B--2---:R-:W-:-:S05]  /*0640*/  FMUL R25, R6, R25 ;  /* 0x0000001906197220 */ /* 0x004fca0000400000 */
[----:B------:R4:W-:Y:S03]  /*0650*/  REDG.E.ADD.F32.FTZ.RN.STRONG.GPU desc[UR6][R16.64], R25 ;  /* 0x00000019100079a6 */ /* 0x0009e6000c12f306 */
[----:B------:R-:W-:Y:S05]  /*0660*/  @P0 BRA `(.L_x_1) ;  /* 0xfffffff800e40947 */ /* 0x000fea000383ffff */
.L_x_0:
[----:B------:R-:W-:Y:S05]  /*0670*/  @!P1 BRA `(.L_x_2) ;  /* 0x0000000400449947 */ /* 0x000fea0003800000 */
[----:B------:R-:W-:Y:S02]  /*0680*/  ISETP.GE.U32.AND P0, PT, R18, 0x8, PT ;  /* 0x000000081200780c */ /* 0x000fe40003f06070 */
[----:B------:R-:W-:-:S04]  /*0690*/  LOP3.LUT R8, R7, 0x7, RZ, 0xc0, !PT ;  /* 0x0000000707087812 */ /* 0x000fc800078ec0ff */
[----:B------:R-:W-:-:S07]  /*06a0*/  ISETP.NE.AND P1, PT, R8, RZ, PT ;  /* 0x000000ff0800720c */ /* 0x000fce0003f25270 */
[----:B------:R-:W-:Y:S06]  /*06b0*/  @!P0 BRA `(.L_x_3) ;  /* 0x0000000000948947 */ /* 0x000fec0003800000 */
        /* <DEDUP_REMOVED lines=32> */
[----:B---3--:R-:W2:Y:S01]  /*08c0*/  LDG.E R25, desc[UR6][R4.64+0x1c] ;  /* 0x00001c0604197981 */ /* 0x008ea2000c1e1900 */
[----:B------:R-:W-:-:S04]  /*08d0*/  IMAD.WIDE R16, R9, 0x4, R14 ;  /* 0x0000000409107825 */ /* 0x000fc800078e020e */
[----:B--2---:R-:W-:-:S05]  /*08e0*/  FMUL R25, R6, R25 ;  /* 0x0000001906197220 */ /* 0x004fca0000400000 */
[----:B------:R0:W-:Y:S01]  /*08f0*/  REDG.E.ADD.F32.FTZ.RN.STRONG.GPU desc[UR6][R16.64], R25 ;  /* 0x00000019100079a6 */ /* 0x0001e2000c12f306 */
[----:B------:R-:W-:-:S07]  /*0900*/  IADD3 R3, PT, PT, R3, 0x8, RZ ;  /* 0x0000000803037810 */ /* 0x000fce0007ffe0ff */
.L_x_3:
        /* <DEDUP_REMOVED lines=24> */
[----:B------:R1:W-:Y:S01]  /*0a90*/  REDG.E.ADD.F32.FTZ.RN.STRONG.GPU desc[UR6][R16.64], R25 ;  /* 0x00000019100079a6 */ /* 0x0003e2000c12f306 */
[----:B------:R-:W-:-:S07]  /*0aa0*/  IADD3 R3, PT, PT, R3, 0x4, RZ ;  /* 0x0000000403037810 */ /* 0x000fce0007ffe0ff */
.L_x_4:
[----:B------:R-:W-:Y:S05]  /*0ab0*/  @!P1 BRA `(.L_x_2) ;  /* 0x0000000000349947 */ /* 0x000fea0003800000 */
[----:B01--4-:R-:W0:Y:S01]  /*0ac0*/  LDC.64 R14, c[0x0][0x3a0] ;  /* 0x0000e800ff0e7b82 */ /* 0x013e220000000a00 */
[----:B------:R-:W-:-:S07]  /*0ad0*/  UMOV UR4, URZ ;  /* 0x000000ff00047c82 */ /* 0x000fce0008000000 */
[----:B------:R-:W1:Y:S02]  /*0ae0*/  LDC.64 R12, c[0x0][0x388] ;  /* 0x0000e200ff0c7b82 */ /* 0x000e640000000a00 */
.L_x_5:
[----:B-1----:R-:W-:-:S06]  /*0af0*/  IMAD.WIDE.U32 R4, R3, 0x4, R12 ;  /* 0x0000000403047825 */ /* 0x002fcc00078e000c */
[----:B--2---:R-:W2:Y:S01]  /*0b00*/  LDG.E R5, desc[UR6][R4.64] ;  /* 0x0000000604057981 */ /* 0x004ea2000c1e1900 */
[----:B------:R-:W-:Y:S01]  /*0b10*/  UIADD3 UR4, UPT, UPT, UR4, 0x1, URZ ;  /* 0x0000000104047890 */ /* 0x000fe2000fffe0ff */
[----:B------:R-:W-:-:S04]  /*0b20*/  IMAD R11, R3, R9, R2 ;  /* 0x00000009030b7224 */ /* 0x000fc800078e0202 */
[----:B0-----:R-:W-:Y:S01]  /*0b30*/  IMAD.WIDE R10, R11, 0x4, R14 ;  /* 0x000000040b0a7825 */ /* 0x001fe200078e020e */
[----:B------:R-:W-:Y:S02]  /*0b40*/  ISETP.NE.AND P0, PT, R7, UR4, PT ;  /* 0x0000000407007c0c */ /* 0x000fe4000bf05270 */
[----:B------:R-:W-:Y:S01]  /*0b50*/  IADD3 R3, PT, PT, R3, 0x1, RZ ;  /* 0x0000000103037810 */ /* 0x000fe20007ffe0ff */
[----:B--2---:R-:W-:-:S05]  /*0b60*/  FMUL R17, R6, R5 ;  /* 0x0000000506117220 */ /* 0x004fca0000400000 */
[----:B------:R2:W-:Y:S05]  /*0b70*/  REDG.E.ADD.F32.FTZ.RN.STRONG.GPU desc[UR6][R10.64], R17 ;  /* 0x000000110a0079a6 */ /* 0x0005ea000c12f306 */
[----:B------:R-:W-:Y:S05]  /*0b80*/  @P0 BRA `(.L_x_5) ;  /* 0xfffffffc00d80947 */ /* 0x000fea000383ffff */
.L_x_2:
[----:B0-----:R-:W0:Y:S02]  /*0b90*/  LDC R5, c[0x0][0x3b4] ;  /* 0x0000ed00ff057b82 */ /* 0x001e240000000800 */
[----:B0-----:R-:W-:-:S13]  /*0ba0*/  ISETP.GE.AND P0, PT, R5, 0x1, PT ;  /* 0x000000010500780c */ /* 0x001fda0003f06270 */
[----:B------:R-:W-:Y:S05]  /*0bb0*/  @!P0 EXIT ;  /* 0x000000000000894d */ /* 0x000fea0003800000 */
[----:B------:R-:W-:-:S13]  /*0bc0*/  ISETP.GE.AND P0, PT, R9, 0x1, PT ;  /* 0x000000010900780c */ /* 0x000fda0003f06270 */
[----:B------:R-:W-:Y:S05]  /*0bd0*/  @!P0 BRA `(.L_x_6) ;  /* 0x0000001400588947 */ /* 0x000fea0003800000 */
[C---:B------:R-:W-:Y:S01]  /*0be0*/  IADD3 R4, PT, PT, R9.reuse, -0x1, RZ ;  /* 0xffffffff09047810 */ /* 0x040fe20007ffe0ff */
[----:B-12-4-:R-:W-:Y:S01]  /*0bf0*/  HFMA2 R10, -RZ, RZ, 0, 0 ;  /* 0x00000000ff0a7431 */ /* 0x016fe200000001ff */
[----:B------:R-:W-:Y:S02]  /*0c00*/  LOP3.LUT R7, R9, 0x7ffffff0, RZ, 0xc0, !PT ;  /* 0x7ffffff009077812 */ /* 0x000fe400078ec0ff */
[----:B------:R-:W-:Y:S02]  /*0c10*/  ISETP.GE.U32.AND P0, PT, R4, 0xf, PT ;  /* 0x0000000f0400780c */ /* 0x000fe40003f06070 */
[C---:B------:R-:W-:Y:S02]  /*0c20*/  LOP3.LUT R2, R5.reuse, 0xf, RZ, 0xc0, !PT ;  /* 0x0000000f05027812 */ /* 0x040fe400078ec0ff */
[C---:B------:R-:W-:Y:S02]  /*0c30*/  LOP3.LUT R3, R5.reuse, 0x7, RZ, 0xc0, !PT ;  /* 0x0000000705037812 */ /* 0x040fe400078ec0ff */
[----:B------:R-:W-:-:S02]  /*0c40*/  LOP3.LUT R4, R5, 0x7ffffff0, RZ, 0xc0, !PT ;  /* 0x7ffffff005047812 */ /* 0x000fc400078ec0ff */
[C---:B------:R-:W-:Y:S02]  /*0c50*/  LOP3.LUT R6, R9.reuse, 0xf, RZ, 0xc0, !PT ;  /* 0x0000000f09067812 */ /* 0x040fe400078ec0ff */
[----:B------:R-:W-:Y:S02]  /*0c60*/  LOP3.LUT R8, R9, 0x7, RZ, 0xc0, !PT ;  /* 0x0000000709087812 */ /* 0x000fe400078ec0ff */
[----:B------:R-:W-:Y:S02]  /*0c70*/  LOP3.LUT R5, R5, 0x3, RZ, 0xc0, !PT ;  /* 0x0000000305057812 */ /* 0x000fe400078ec0ff */
[----:B------:R-:W-:Y:S02]  /*0c80*/  LOP3.LUT R9, R9, 0x3, RZ, 0xc0, !PT ;  /* 0x0000000309097812 */ /* 0x000fe400078ec0ff */
[----:B------:R-:W-:-:S07]  /*0c90*/  IADD3 R11, PT, PT, -R7, RZ, RZ ;  /* 0x000000ff070b7210 */ /* 0x000fce0007ffe1ff */
.L_x_17:
[----:B0-----:R-:W0:Y:S01]  /*0ca0*/  LDCU UR4, c[0x0][0x3bc] ;  /* 0x00007780ff0477ac */ /* 0x001e220008000800 */
[----:B-123--:R-:W-:Y:S02]  /*0cb0*/  MOV R19, RZ ;  /* 0x000000ff00137202 */ /* 0x00efe40000000f00 */
[----:B----4-:R-:W-:Y:S01]  /*0cc0*/  MOV R17, RZ ;  /* 0x000000ff00117202 */ /* 0x010fe20000000f00 */
[----:B0-----:R-:W-:Y:S01]  /*0cd0*/  IMAD R16, R10, UR4, RZ ;  /* 0x000000040a107c24 */ /* 0x001fe2000f8e02ff */
[----:B------:R-:W-:Y:S06]  /*0ce0*/  @!P0 BRA `(.L_x_7) ;  /* 0x0000000000b08947 */ /* 0x000fec0003800000 */
[----:B------:R-:W0:Y:S01]  /*0cf0*/  LDC.64 R12, c[0x0][0x3a0] ;  /* 0x0000e800ff0c7b82 */ /* 0x000e220000000a00 */
[----:B------:R-:W-:Y:S02]  /*0d00*/  MOV R19, RZ ;  /* 0x000000ff00137202 */ /* 0x000fe40000000f00 */
[----:B------:R-:W-:Y:S01]  /*0d10*/  MOV R14, R11 ;  /* 0x0000000b000e7202 */ /* 0x000fe20000000f00 */
[----:B0-----:R-:W-:-:S03]  /*0d20*/  IMAD.WIDE.U32 R12, R16, 0x4, R12 ;  /* 0x00000004100c7825 */ /* 0x001fc600078e000c */
[----:B------:R-:W-:-:S04]  /*0d30*/  IADD3 R12, P1, PT, R12, 0x20, RZ ;  /* 0x000000200c0c7810 */ /* 0x000fc80007f3e0ff */
[----:B------:R-:W-:-:S09]  /*0d40*/  IADD3.X R13, PT, PT, RZ, R13, RZ, P1, !PT ;  /* 0x0000000dff0d7210 */ /* 0x000fd20000ffe4ff */
.L_x_8:
[----:B------:R-:W2:Y:S04]  /*0d50*/  LDG.E R20, desc[UR6][R12.64+-0x20] ;  /* 0xffffe0060c147981 */ /* 0x000ea8000c1e1900 */
[----:B------:R-:W3:Y:S04]  /*0d60*/  LDG.E R22, desc[UR6][R12.64+-0x1c] ;  /* 0xffffe4060c167981 */ /* 0x000ee8000c1e1900 */
[----:B------:R-:W4:Y:S04]  /*0d70*/  LDG.E R18, desc[UR6][R12.64+-0x18] ;  /* 0xffffe8060c127981 */ /* 0x000f28000c1e1900 */
[----:B------:R-:W5:Y:S04]  /*0d80*/  LDG.E R29, desc[UR6][R12.64+-0x14] ;  /* 0xffffec060c1d7981 */ /* 0x000f68000c1e1900 */
[----:B------:R-:W5:Y:S04]  /*0d90*/  LDG.E R27, desc[UR6][R12.64+-0x10] ;  /* 0xfffff0060c1b7981 */ /* 0x000f68000c1e1900 */
[----:B------:R-:W5:Y:S04]  /*0da0*/  LDG.E R25, desc[UR6][R12.64+-0xc] ;  /* 0xfffff4060c197981 */ /* 0x000f68000c1e1900 */
[----:B------:R-:W5:Y:S04]  /*0db0*/  LDG.E R23, desc[UR6][R12.64+-0x8] ;  /* 0xfffff8060c177981 */ /* 0x000f68000c1e1900 */
[----:B------:R-:W5:Y:S04]  /*0dc0*/  LDG.E R21, desc[UR6][R12.64+-0x4] ;  /* 0xfffffc060c157981 */ /* 0x000f68000c1e1900 */
[----:B------:R-:W5:Y:S04]  /*0dd0*/  LDG.E R17, desc[UR6][R12.64] ;  /* 0x000000060c117981 */ /* 0x000f68000c1e1900 */
[----:B------:R-:W5:Y:S01]  /*0de0*/  LDG.E R15, desc[UR6][R12.64+0x4] ;  /* 0x000004060c0f7981 */ /* 0x000f62000c1e1900 */
[----:B--2---:R-:W-:-:S03]  /*0df0*/  FFMA R20, R0, R20, R19 ;  /* 0x0000001400147223 */ /* 0x004fc60000000013 */
[----:B------:R-:W2:Y:S01]  /*0e00*/  LDG.E R19, desc[UR6][R12.64+0x8] ;  /* 0x000008060c137981 */ /* 0x000ea2000c1e1900 */
[----:B---3--:R-:W-:-:S03]  /*0e10*/  FFMA R22, R0, R22, R20 ;  /* 0x0000001600167223 */ /* 0x008fc60000000014 */
[----:B------:R-:W3:Y:S01]  /*0e20*/  LDG.E R20, desc[UR6][R12.64+0xc] ;  /* 0x00000c060c147981 */ /* 0x000ee2000c1e1900 */
[----:B----4-:R-:W-:-:S03]  /*0e30*/  FFMA R22, R0, R18, R22 ;  /* 0x0000001200167223 */ /* 0x010fc60000000016 */
[----:B------:R-:W4:Y:S01]  /*0e40*/  LDG.E R18, desc[UR6][R12.64+0x10] ;  /* 0x000010060c127981 */ /* 0x000f22000c1e1900 */
[----:B-----5:R-:W-:-:S03]  /*0e50*/  FFMA R22, R0, R29, R22 ;  /* 0x0000001d00167223 */ /* 0x020fc60000000016 */
[----:B------:R-:W5:Y:S01]  /*0e60*/  LDG.E R29, desc[UR6][R12.64+0x14] ;  /* 0x000014060c1d7981 */ /* 0x000f62000c1e1900 */
[----:B------:R-:W-:-:S03]  /*0e70*/  FFMA R22, R0, R27, R22 ;  /* 0x0000001b00167223 */ /* 0x000fc60000000016 */
[----:B------:R-:W5:Y:S01]  /*0e80*/  LDG.E R27, desc[UR6][R12.64+0x18] ;  /* 0x000018060c1b7981 */ /* 0x000f62000c1e1900 */
[----:B------:R-:W-:-:S03]  /*0e90*/  FFMA R22, R0, R25, R22 ;  /* 0x0000001900167223 */ /* 0x000fc60000000016 */
[----:B------:R0:W5:Y:S01]  /*0ea0*/  LDG.E R25, desc[UR6][R12.64+0x1c] ;  /* 0x00001c060c197981 */ /* 0x000162000c1e1900 */
[----:B------:R-:W-:Y:S01]  /*0eb0*/  IADD3 R14, PT, PT, R14, 0x10, RZ ;  /* 0x000000100e0e7810 */ /* 0x000fe20007ffe0ff */
[----:B------:R-:W-:-:S03]  /*0ec0*/  FFMA R22, R0, R23, R22 ;  /* 0x0000001700167223 */ /* 0x000fc60000000016 */
[----:B------:R-:W-:Y:S01]  /*0ed0*/  ISETP.NE.AND P1, PT, R14, RZ, PT ;  /* 0x000000ff0e00720c */ /* 0x000fe20003f25270 */
[----:B------:R-:W-:-:S04]  /*0ee0*/  FFMA R22, R0, R21, R22 ;  /* 0x0000001500167223 */ /* 0x000fc80000000016 */
[----:B------:R-:W-:Y:S01]  /*0ef0*/  FFMA R22, R0, R17, R22 ;  /* 0x0000001100167223 */ /* 0x000fe20000000016 */
[----:B0-----:R-:W-:-:S03]  /*0f00*/  IADD3 R12, P2, PT, R12, 0x40, RZ ;  /* 0x000000400c0c7810 */ /* 0x001fc60007f5e0ff */
[----:B------:R-:W-:Y:S01]  /*0f10*/  FFMA R22, R0, R15, R22 ;  /* 0x0000000f00167223 */ /* 0x000fe20000000016 */
[----:B------:R-:W-:-:S03]  /*0f20*/  IADD3.X R13, PT, PT, RZ, R13, RZ, P2, !PT ;  /* 0x0000000dff0d7210 */ /* 0x000fc600017fe4ff */
[----:B--2---:R-:W-:-:S04]  /*0f30*/  FFMA R19, R0, R19, R22 ;  /* 0x0000001300137223 */ /* 0x004fc80000000016 */
[----:B---3--:R-:W-:-:S04]  /*0f40*/  FFMA R19, R0, R20, R19 ;  /* 0x0000001400137223 */ /* 0x008fc80000000013 */
[----:B----4-:R-:W-:-:S04]  /*0f50*/  FFMA R18, R0, R18, R19 ;  /* 0x0000001200127223 */ /* 0x010fc80000000013 */
[----:B-----5:R-:W-:-:S04]  /*0f60*/  FFMA R18, R0, R29, R18 ;  /* 0x0000001d00127223 */ /* 0x020fc80000000012 */
[----:B------:R-:W-:-:S04]  /*0f70*/  FFMA R18, R0, R27, R18 ;  /* 0x0000001b00127223 */ /* 0x000fc80000000012 */
[----:B------:R-:W-:Y:S01]  /*0f80*/  FFMA R19, R0, R25, R18 ;  /* 0x0000001900137223 */ /* 0x000fe20000000012 */
[----:B------:R-:W-:Y:S06]  /*0f90*/  @P1 BRA `(.L_x_8) ;  /* 0xfffffffc006c1947 */ /* 0x000fec000383ffff */
[----:B------:R-:W-:-:S07]  /*0fa0*/  MOV R17, R7 ;  /* 0x0000000700117202 */ /* 0x000fce0000000f00 */
.L_x_7:
[----:B------:R-:W-:-:S13]  /*0fb0*/  ISETP.NE.AND P1, PT, R6, RZ, PT ;  /* 0x000000ff0600720c */ /* 0x000fda0003f25270 */
[----:B------:R-:W-:Y:S05]  /*0fc0*/  @!P1 BRA `(.L_x_9) ;  /* 0x0000000400149947 */ /* 0x000fea0003800000 */
[----:B------:R-:W-:Y:S02]  /*0fd0*/  IADD3 R12, PT, PT, R6, -0x1, RZ ;  /* 0xffffffff060c7810 */ /* 0x000fe40007ffe0ff */
[----:B------:R-:W-:Y:S02]  /*0fe0*/  ISETP.NE.AND P1, PT, R8, RZ, PT ;  /* 0x000000ff0800720c */ /* 0x000fe40003f25270 */
[----:B------:R-:W-:-:S13]  /*0ff0*/  ISETP.GE.U32.AND P2, PT, R12, 0x7, PT ;  /* 0x000000070c00780c */ /* 0x000fda0003f46070 */
[----:B------:R-:W-:Y:S05]  /*1000*/  @!P2 BRA `(.L_x_10) ;  /* 0x000000000064a947 */ /* 0x000fea0003800000 */
[----:B------:R-:W0:Y:S01]  /*1010*/  LDC.64 R14, c[0x0][0x3a0] ;  /* 0x0000e800ff0e7b82 */ /* 0x000e220000000a00 */
[CC--:B------:R-:W-:Y:S02]  /*1020*/  IADD3 R21, PT, PT, R16.reuse, R17.reuse, RZ ;  /* 0x0000001110157210 */ /* 0x0c0fe40007ffe0ff */
[----:B------:R-:W-:-:S04]  /*1030*/  IADD3 R18, P2, PT, R16, R17, RZ ;  /* 0x0000001110127210 */ /* 0x000fc80007f5e0ff */
[----:B------:R-:W-:Y:S01]  /*1040*/  IADD3.X R20, PT, PT, RZ, RZ, RZ, P2, !PT ;  /* 0x000000ffff147210 */ /* 0x000fe200017fe4ff */
[----:B------:R-:W1:Y:S01]  /*1050*/  LDC.64 R12, c[0x0][0x3a0] ;  /* 0x0000e800ff0c7b82 */ /* 0x000e620000000a00 */
[----:B0-----:R-:W-:-:S06]  /*1060*/  IMAD.WIDE.U32 R14, R21, 0x4, R14 ;  /* 0x00000004150e7825 */ /* 0x001fcc00078e000e */
[----:B------:R-:W2:Y:S01]  /*1070*/  LDG.E R14, desc[UR6][R14.64] ;  /* 0x000000060e0e7981 */ /* 0x000ea2000c1e1900 */
[----:B-1----:R-:W-:-:S04]  /*1080*/  LEA R12, P2, R18, R12, 0x2 ;  /* 0x0000000c120c7211 */ /* 0x002fc800078410ff */
[----:B------:R-:W-:-:S05]  /*1090*/  LEA.HI.X R13, R18, R13, R20, 0x2, P2 ;  /* 0x0000000d120d7211 */ /* 0x000fca00010f1414 */
[----:B------:R-:W3:Y:S04]  /*10a0*/  LDG.E R18, desc[UR6][R12.64+0x4] ;  /* 0x000004060c127981 */ /* 0x000ee8000c1e1900 */
[----:B------:R-:W4:Y:S04]  /*10b0*/  LDG.E R20, desc[UR6][R12.64+0x8] ;  /* 0x000008060c147981 */ /* 0x000f28000c1e1900 */
[----:B------:R-:W5:Y:S04]  /*10c0*/  LDG.E R22, desc[UR6][R12.64+0xc] ;  /* 0x00000c060c167981 */ /* 0x000f68000c1e1900 */
[----:B------:R-:W5:Y:S04]  /*10d0*/  LDG.E R24, desc[UR6][R12.64+0x10] ;  /* 0x000010060c187981 */ /* 0x000f68000c1e1900 */
[----:B------:R-:W5:Y:S04]  /*10e0*/  LDG.E R26, desc[UR6][R12.64+0x14] ;  /* 0x000014060c1a7981 */ /* 0x000f68000c1e1900 */
[----:B------:R-:W5:Y:S04]  /*10f0*/  LDG.E R21, desc[UR6][R12.64+0x18] ;  /* 0x000018060c157981 */ /* 0x000f68000c1e1900 */
[----:B------:R-:W5:Y:S01]  /*1100*/  LDG.E R28, desc[UR6][R12.64+0x1c] ;  /* 0x00001c060c1c7981 */ /* 0x000f62000c1e1900 */
[----:B------:R-:W-:Y:S01]  /*1110*/  IADD3 R17, PT, PT, R17, 0x8, RZ ;  /* 0x0000000811117810 */ /* 0x000fe20007ffe0ff */
[----:B--2---:R-:W-:-:S04]  /*1120*/  FFMA R19, R0, R14, R19 ;  /* 0x0000000e00137223 */ /* 0x004fc80000000013 */
[----:B---3--:R-:W-:-:S04]  /*1130*/  FFMA R19, R0, R18, R19 ;  /* 0x0000001200137223 */ /* 0x008fc80000000013 */
[----:B----4-:R-:W-:-:S04]  /*1140*/  FFMA R19, R0, R20, R19 ;  /* 0x0000001400137223 */ /* 0x010fc80000000013 */
[----:B-----5:R-:W-:-:S04]  /*1150*/  FFMA R19, R0, R22, R19 ;  /* 0x0000001600137223 */ /* 0x020fc80000000013 */
[----:B------:R-:W-:-:S04]  /*1160*/  FFMA R19, R0, R24, R19 ;  /* 0x0000001800137223 */ /* 0x000fc80000000013 */
[----:B------:R-:W-:-:S04]  /*1170*/  FFMA R26, R0, R26, R19 ;  /* 0x0000001a001a7223 */ /* 0x000fc80000000013 */
[----:B------:R-:W-:-:S04]  /*1180*/  FFMA R21, R0, R21, R26 ;  /* 0x0000001500157223 */ /* 0x000fc8000000001a */
[----:B------:R-:W-:-:S07]  /*1190*/  FFMA R19, R0, R28, R21 ;  /* 0x0000001c00137223 */ /* 0x000fce0000000015 */
.L_x_10:
        /* <DEDUP_REMOVED lines=16> */
[----:B------:R-:W5:Y:S01]  /*12a0*/  LDG.E R22, desc[UR6][R12.64+0xc] ;  /* 0x00000c060c167981 */ /* 0x000f62000c1e1900 */
[----:B------:R-:W-:Y:S01]  /*12b0*/  IADD3 R17, PT, PT, R17, 0x4, RZ ;  /* 0x0000000411117810 */ /* 0x000fe20007ffe0ff */
[----:B--2---:R-:W-:-:S04]  /*12c0*/  FFMA R19, R0, R14, R19 ;  /* 0x0000000e00137223 */ /* 0x004fc80000000013 */
[----:B---3--:R-:W-:-:S04]  /*12d0*/  FFMA R19, R0, R18, R19 ;  /* 0x0000001200137223 */ /* 0x008fc80000000013 */
[----:B----4-:R-:W-:-:S04]  /*12e0*/  FFMA R19, R0, R20, R19 ;  /* 0x0000001400137223 */ /* 0x010fc80000000013 */
[----:B-----5:R-:W-:-:S07]  /*12f0*/  FFMA R19, R0, R22, R19 ;  /* 0x0000001600137223 */ /* 0x020fce0000000013 */
.L_x_11:
[----:B------:R-:W-:Y:S05]  /*1300*/  @!P1 BRA `(.L_x_9) ;  /* 0x0000000000449947 */ /* 0x000fea0003800000 */
[----:B------:R-:W0:Y:S01]  /*1310*/  LDC.64 R12, c[0x0][0x3a0] ;  /* 0x0000e800ff0c7b82 */ /* 0x000e220000000a00 */
[----:B------:R-:W-:-:S05]  /*1320*/  IADD3 R15, PT, PT, R16, R17, RZ ;  /* 0x00000011100f7210 */ /* 0x000fca0007ffe0ff */
[----:B0-----:R-:W-:-:S06]  /*1330*/  IMAD.WIDE.U32 R12, R15, 0x4, R12 ;  /* 0x000000040f0c7825 */ /* 0x001fcc00078e000c */
[----:B------:R-:W2:Y:S01]  /*1340*/  LDG.E R12, desc[UR6][R12.64] ;  /* 0x000000060c0c7981 */ /* 0x000ea2000c1e1900 */
[----:B------:R-:W-:Y:S01]  /*1350*/  ISETP.NE.AND P1, PT, R9, 0x1, PT ;  /* 0x000000010900780c */ /* 0x000fe20003f25270 */
[----:B--2---:R-:W-:-:S12]  /*1360*/  FFMA R19, R0, R12, R19 ;  /* 0x0000000c00137223 */ /* 0x004fd80000000013 */
[----:B------:R-:W-:Y:S05]  /*1370*/  @!P1 BRA `(.L_x_9) ;  /* 0x0000000000289947 */ /* 0x000fea0003800000 */
[----:B------:R-:W0:Y:S01]  /*1380*/  LDC.64 R12, c[0x0][0x3a0] ;  /* 0x0000e800ff0c7b82 */ /* 0x000e220000000a00 */
[----:B------:R-:W-:-:S04]  /*1390*/  IADD3 R16, P1, PT, R16, R17, RZ ;  /* 0x0000001110107210 */ /* 0x000fc80007f3e0ff */
[----:B------:R-:W-:Y:S02]  /*13a0*/  IADD3.X R14, PT, PT, RZ, RZ, RZ, P1, !PT ;  /* 0x000000ffff0e7210 */ /* 0x000fe40000ffe4ff */
[----:B------:R-:W-:Y:S02]  /*13b0*/  ISETP.NE.AND P1, PT, R9, 0x2, PT ;  /* 0x000000020900780c */ /* 0x000fe40003f25270 */
[----:B0-----:R-:W-:-:S04]  /*13c0*/  LEA R12, P2, R16, R12, 0x2 ;  /* 0x0000000c100c7211 */ /* 0x001fc800078410ff */
[----:B------:R-:W-:-:S05]  /*13d0*/  LEA.HI.X R13, R16, R13, R14, 0x2, P2 ;  /* 0x0000000d100d7211 */ /* 0x000fca00010f140e */
[----:B------:R-:W2:Y:S04]  /*13e0*/  LDG.E R14, desc[UR6][R12.64+0x4] ;  /* 0x000004060c0e7981 */ /* 0x000ea8000c1e1900 */
[----:B------:R-:W3:Y:S01]  /*13f0*/  @P1 LDG.E R16, desc[UR6][R12.64+0x8] ;  /* 0x000008060c101981 */ /* 0x000ee2000c1e1900 */
[----:B--2---:R-:W-:-:S04]  /*1400*/  FFMA R19, R0, R14, R19 ;  /* 0x0000000e00137223 */ /* 0x004fc80000000013 */
[----:B---3--:R-:W-:-:S07]  /*1410*/  @P1 FFMA R19, R0, R16, R19 ;  /* 0x0000001000131223 */ /* 0x008fce0000000013 */
.L_x_9:
[----:B------:R-:W0:Y:S01]  /*1420*/  LDC.64 R12, c[0x0][0x388] ;  /* 0x0000e200ff0c7b82 */ /* 0x000e220000000a00 */
[----:B------:R-:W1:Y:S01]  /*1430*/  LDCU.64 UR4, c[0x0][0x3b0] ;  /* 0x00007600ff0477ac */ /* 0x000e620008000a00 */
[----:B0-----:R-:W-:-:S06]  /*1440*/  IMAD.WIDE.U32 R12, R10, 0x4, R12 ;  /* 0x000000040a0c7825 */ /* 0x001fcc00078e000c */
[----:B------:R-:W2:Y:S01]  /*1450*/  LDG.E R12, desc[UR6][R12.64] ;  /* 0x000000060c0c7981 */ /* 0x000ea2000c1e1900 */
[----:B-1----:R-:W-:Y:S01]  /*1460*/  UISETP.GE.U32.AND UP0, UPT, UR5, 0x10, UPT ;  /* 0x000000100500788c */ /* 0x002fe2000bf06070 */
[----:B------:R-:W-:Y:S02]  /*1470*/  HFMA2 R23, -RZ, RZ, 0, 0 ;  /* 0x00000000ff177431 */ /* 0x000fe400000001ff */
[----:B--2---:R-:W-:-:S04]  /*1480*/  FADD R15, -R12, 1 ;  /* 0x3f8000000c0f7421 */ /* 0x004fc80000000100 */
[----:B------:R-:W-:-:S04]  /*1490*/  FMUL R14, R12, R15 ;  /* 0x0000000f0c0e7220 */ /* 0x000fc80000400000 */
[----:B------:R-:W-:-:S04]  /*14a0*/  FMUL R14, R14, R19 ;  /* 0x000000130e0e7220 */ /* 0x000fc80000400000 */
[----:B------:R-:W-:Y:S01]  /*14b0*/  FMUL R24, R14, UR4 ;  /* 0x000000040e187c20 */ /* 0x000fe20008400000 */
[----:B------:R-:W-:Y:S06]  /*14c0*/  BRA.U !UP0, `(.L_x_12) ;  /* 0x0000000508647547 */ /* 0x000fec000b800000 */
[----:B------:R-:W0:Y:S01]  /*14d0*/  LDC.64 R12, c[0x0][0x380] ;  /* 0x0000e000ff0c7b82 */ /* 0x000e220000000a00 */
[----:B------:R-:W-:Y:S01]  /*14e0*/  MOV R25, RZ ;  /* 0x000000ff00197202 */ /* 0x000fe20000000f00 */
[----:B------:R-:W1:Y:S06]  /*14f0*/  LDCU UR4, c[0x0][0x3b8] ;  /* 0x00007700ff0477ac */ /* 0x000e6c0008000800 */
[----:B------:R-:W2:Y:S02]  /*1500*/  LDC.64 R14, c[0x0][0x398] ;  /* 0x0000e600ff0e7b82 */ /* 0x000ea40000000a00 */
.L_x_13:
[----:B0-----:R-:W-:-:S05]  /*1510*/  IMAD.WIDE.U32 R16, R25, 0x4, R12 ;  /* 0x0000000419107825 */ /* 0x001fca00078e000c */
[----:B---3--:R-:W3:Y:S01]  /*1520*/  LDG.E R19, desc[UR6][R16.64] ;  /* 0x0000000610137981 */ /* 0x008ee2000c1e1900 */
[----:B-1----:R-:W-:-:S04]  /*1530*/  IMAD R21, R25, UR4, R10 ;  /* 0x0000000419157c24 */ /* 0x002fc8000f8e020a */
[----:B--2---:R-:W-:-:S04]  /*1540*/  IMAD.WIDE.U32 R22, R21, 0x4, R14 ;  /* 0x0000000415167825 */ /* 0x004fc800078e000e */
[----:B---3--:R-:W-:-:S05]  /*1550*/  FMUL R27, R24, R19 ;  /* 0x00000013181b7220 */ /* 0x008fca0000400000 */
[----:B------:R0:W-:Y:S04]  /*1560*/  REDG.E.ADD.F32.FTZ.RN.STRONG.GPU desc[UR6][R22.64], R27 ;  /* 0x0000001b160079a6 */ /* 0x0001e8000c12f306 */
[----:B------:R-:W2:Y:S01]  /*1570*/  LDG.E R29, desc[UR6][R16.64+0x4] ;  /* 0x00000406101d7981 */ /* 0x000ea2000c1e1900 */
[----:B------:R-:W-:-:S05]  /*1580*/  IADD3 R21, PT, PT, R21, UR4, RZ ;  /* 0x0000000415157c10 */ /* 0x000fca000fffe0ff */
[----:B------:R-:W-:-:S04]  /*1590*/  IMAD.WIDE.U32 R18, R21, 0x4, R14 ;  /* 0x0000000415127825 */ /* 0x000fc800078e000e */
[----:B--2---:R-:W-:-:S05]  /*15a0*/  FMUL R29, R24, R29 ;  /* 0x0000001d181d7220 */ /* 0x004fca0000400000 */
[----:B------:R1:W-:Y:S04]  /*15b0*/  REDG.E.ADD.F32.FTZ.RN.STRONG.GPU desc[UR6][R18.64], R29 ;  /* 0x0000001d120079a6 */ /* 0x0003e8000c12f306 */
[----:B------:R-:W2:Y:S01]  /*15c0*/  LDG.E R26, desc[UR6][R16.64+0x8] ;  /* 0x00000806101a7981 */ /* 0x000ea2000c1e1900 */
[----:B------:R-:W-:-:S05]  /*15d0*/  IADD3 R28, PT, PT, R21, UR4, RZ ;  /* 0x00000004151c7c10 */ /* 0x000fca000fffe0ff */
[----:B------:R-:W-:-:S04]  /*15e0*/  IMAD.WIDE.U32 R20, R28, 0x4, R14 ;  /* 0x000000041c147825 */ /* 0x000fc800078e000e */
[----:B--2---:R-:W-:-:S05]  /*15f0*/  FMUL R26, R24, R26 ;  /* 0x0000001a181a7220 */ /* 0x004fca0000400000 */
[----:B------:R2:W-:Y:S04]  /*1600*/  REDG.E.ADD.F32.FTZ.RN.STRONG.GPU desc[UR6][R20.64], R26 ;  /* 0x0000001a140079a6 */ /* 0x0005e8000c12f306 */
[----:B0-----:R-:W3:Y:S01]  /*1610*/  LDG.E R27, desc[UR6][R16.64+0xc] ;  /* 0x00000c06101b7981 */ /* 0x001ee2000c1e1900 */
[----:B------:R-:W-:-:S05]  /*1620*/  IADD3 R28, PT, PT, R28, UR4, RZ ;  /* 0x000000041c1c7c10 */ /* 0x000fca000fffe0ff */
[----:B------:R-:W-:-:S04]  /*1630*/  IMAD.WIDE.U32 R22, R28, 0x4, R14 ;  /* 0x000000041c167825 */ /* 0x000fc800078e000e */
[----:B---3--:R-:W-:-:S05]  /*1640*/  FMUL R27, R24, R27 ;  /* 0x0000001b181b7220 */ /* 0x008fca0000400000 */
[----:B------:R0:W-:Y:S04]  /*1650*/  REDG.E.ADD.F32.FTZ.RN.STRONG.GPU desc[UR6][R22.64], R27 ;  /* 0x0000001b160079a6 */ /* 0x0001e8000c12f306 */
[----:B-1----:R-:W3:Y:S01]  /*1660*/  LDG.E R29, desc[UR6][R16.64+0x10] ;  /* 0x00001006101d7981 */ /* 0x002ee2000c1e1900 */
[----:B------:R-:W-:-:S05]  /*1670*/  IADD3 R28, PT, PT, R28, UR4, RZ ;  /* 0x000000041c1c7c10 */ /* 0x000fca000fffe0ff */
[----:B------:R-:W-:-:S04]  /*1680*/  IMAD.WIDE.U32 R18, R28, 0x4, R14 ;  /* 0x000000041c127825 */ /* 0x000fc800078e000e */
[----:B---3--:R-:W-:-:S05]  /*1690*/  FMUL R29, R24, R29 ;  /* 0x0000001d181d7220 */ /* 0x008fca0000400000 */
[----:B------:R1:W-:Y:S04]  /*16a0*/  REDG.E.ADD.F32.FTZ.RN.STRONG.GPU desc[UR6][R18.64], R29 ;  /* 0x0000001d120079a6 */ /* 0x0003e8000c12f306 */
[----:B--2---:R-:W2:Y:S01]  /*16b0*/  LDG.E R26, desc[UR6][R16.64+0x14] ;  /* 0x00001406101a7981 */ /* 0x004ea2000c1e1900 */
        /* <DEDUP_REMOVED lines=49> */
[----:B0-----:R-:W2:Y:S01]  /*19d0*/  LDG.E R27, desc[UR6][R16.64+0x3c] ;  /* 0x00003c06101b7981 */ /* 0x001ea2000c1e1900 */
[----:B------:R-:W-:Y:S02]  /*19e0*/  IADD3 R25, PT, PT, R25, 0x10, RZ ;  /* 0x0000001019197810 */ /* 0x000fe40007ffe0ff */
[----:B------:R-:W-:Y:S02]  /*19f0*/  IADD3 R23, PT, PT, R28, UR4, RZ ;  /* 0x000000041c177c10 */ /* 0x000fe4000fffe0ff */
[----:B------:R-:W-:-:S03]  /*1a00*/  ISETP.NE.AND P1, PT, R25, R4, PT ;  /* 0x000000041900720c */ /* 0x000fc60003f25270 */
[----:B------:R-:W-:-:S04]  /*1a10*/  IMAD.WIDE.U32 R22, R23, 0x4, R14 ;  /* 0x0000000417167825 */ /* 0x000fc800078e000e */
[----:B--2---:R-:W-:-:S05]  /*1a20*/  FMUL R27, R24, R27 ;  /* 0x0000001b181b7220 */ /* 0x004fca0000400000 */
[----:B------:R3:W-:Y:S01]  /*1a30*/  REDG.E.ADD.F32.FTZ.RN.STRONG.GPU desc[UR6][R22.64], R27 ;  /* 0x0000001b160079a6 */ /* 0x0007e2000c12f306 */
[----:B------:R-:W-:Y:S05]  /*1a40*/  @P1 BRA `(.L_x_13) ;  /* 0xfffffff800b01947 */ /* 0x000fea000383ffff */
[----:B---3--:R-:W-:-:S07]  /*1a50*/  MOV R23, R4 ;  /* 0x0000000400177202 */ /* 0x008fce0000000f00 */
.L_x_12:
[----:B------:R-:W-:-:S13]  /*1a60*/  ISETP.NE.AND P1, PT, R2, RZ, PT ;  /* 0x000000ff0200720c */ /* 0x000fda0003f25270 */
[----:B------:R-:W-:Y:S05]  /*1a70*/  @!P1 BRA `(.L_x_14) ;  /* 0x00000004009c9947 */ /* 0x000fea0003800000 */
[----:B------:R-:W-:Y:S02]  /*1a80*/  IADD3 R12, PT, PT, R2, -0x1, RZ ;  /* 0xffffffff020c7810 */ /* 0x000fe40007ffe0ff */
[----:B------:R-:W-:Y:S02]  /*1a90*/  ISETP.NE.AND P2, PT, R3, RZ, PT ;  /* 0x000000ff0300720c */ /* 0x000fe40003f45270 */
[----:B------:R-:W-:-:S13]  /*1aa0*/  ISETP.GE.U32.AND P1, PT, R12, 0x7, PT ;  /* 0x000000070c00780c */ /* 0x000fda0003f26070 */
[----:B------:R-:W-:Y:S05]  /*1ab0*/  @!P1 BRA `(.L_x_15) ;  /* 0x0000000000b49947 */ /* 0x000fea0003800000 */
[----:B------:R-:W0:Y:S01]  /*1ac0*/  LDC.64 R16, c[0x0][0x380] ;  /* 0x0000e000ff107b82 */ /* 0x000e220000000a00 */
[----:B------:R-:W1:Y:S07]  /*1ad0*/  LDCU UR4, c[0x0][0x3b8] ;  /* 0x00007700ff0477ac */ /* 0x000e6e0008000800 */
[----:B------:R-:W2:Y:S01]  /*1ae0*/  LDC.64 R12, c[0x0][0x398] ;  /* 0x0000e600ff0c7b82 */ /* 0x000ea20000000a00 */
[----:B0-----:R-:W-:-:S05]  /*1af0*/  IMAD.WIDE.U32 R16, R23, 0x4, R16 ;  /* 0x0000000417107825 */ /* 0x001fca00078e0010 */
[----:B------:R-:W3:Y:S01]  /*1b00*/  LDG.E R19, desc[UR6][R16.64] ;  /* 0x0000000610137981 */ /* 0x000ee2000c1e1900 */
        /* <DEDUP_REMOVED lines=38> */
[----:B------:R2:W-:Y:S01]  /*1d70*/  REDG.E.ADD.F32.FTZ.RN.STRONG.GPU desc[UR6][R12.64], R21 ;  /* 0x000000150c0079a6 */ /* 0x0005e2000c12f306 */
[----:B------:R-:W-:-:S07]  /*1d80*/  IADD3 R23, PT, PT, R23, 0x8, RZ ;  /* 0x0000000817177810 */ /* 0x000fce0007ffe0ff */
.L_x_15:
[----:B------:R-:W-:Y:S05]  /*1d90*/  @!P2 BRA `(.L_x_14) ;  /* 0x0000000000d4a947 */ /* 0x000fea0003800000 */
[----:B--2---:R-:W-:Y:S02]  /*1da0*/  IADD3 R12, PT, PT, R3, -0x1, RZ ;  /* 0xffffffff030c7810 */ /* 0x004fe40007ffe0ff */
        /* <DEDUP_REMOVED lines=22> */
[----:B0-----:R-:W2:Y:S01]  /*1f10*/  LDG.E R21, desc[UR6][R16.64+0xc] ;  /* 0x00000c0610157981 */ /* 0x001ea2000c1e1900 */
[----:B------:R-:W-:-:S05]  /*1f20*/  IADD3 R25, PT, PT, R22, UR4, RZ ;  /* 0x0000000416197c10 */ /* 0x000fca000fffe0ff */
[----:B------:R-:W-:-:S04]  /*1f30*/  IMAD.WIDE.U32 R12, R25, 0x4, R12 ;  /* 0x00000004190c7825 */ /* 0x000fc800078e000c */
[----:B--2---:R-:W-:-:S05]  /*1f40*/  FMUL R21, R24, R21 ;  /* 0x0000001518157220 */ /* 0x004fca0000400000 */
[----:B------:R1:W-:Y:S01]  /*1f50*/  REDG.E.ADD.F32.FTZ.RN.STRONG.GPU desc[UR6][R12.64], R21 ;  /* 0x000000150c0079a6 */ /* 0x0003e2000c12f306 */
[----:B------:R-:W-:-:S07]  /*1f60*/  IADD3 R23, PT, PT, R23, 0x4, RZ ;  /* 0x0000000417177810 */ /* 0x000fce0007ffe0ff */
.L_x_16:
[----:B------:R-:W-:Y:S05]  /*1f70*/  @!P2 BRA `(.L_x_14) ;  /* 0x00000000005ca947 */ /* 0x000fea0003800000 */
[----:B-1----:R-:W0:Y:S01]  /*1f80*/  LDC.64 R14, c[0x0][0x380] ;  /* 0x0000e000ff0e7b82 */ /* 0x002e220000000a00 */
[----:B------:R-:W1:Y:S07]  /*1f90*/  LDCU UR4, c[0x0][0x3b8] ;  /* 0x00007700ff0477ac */ /* 0x000e6e0008000800 */
[----:B------:R-:W2:Y:S01]  /*1fa0*/  LDC.64 R12, c[0x0][0x398] ;  /* 0x0000e600ff0c7b82 */ /* 0x000ea20000000a00 */
[----:B0-----:R-:W-:-:S05]  /*1fb0*/  IMAD.WIDE.U32 R14, R23, 0x4, R14 ;  /* 0x00000004170e7825 */ /* 0x001fca00078e000e */
[----:B------:R-:W3:Y:S01]  /*1fc0*/  LDG.E R19, desc[UR6][R14.64] ;  /* 0x000000060e137981 */ /* 0x000ee2000c1e1900 */
[----:B------:R-:W-:Y:S01]  /*1fd0*/  ISETP.NE.AND P1, PT, R5, 0x1, PT ;  /* 0x000000010500780c */ /* 0x000fe20003f25270 */
[----:B-1----:R-:W-:-:S04]  /*1fe0*/  IMAD R21, R23, UR4, R10 ;  /* 0x0000000417157c24 */ /* 0x002fc8000f8e020a */
[----:B--2---:R-:W-:-:S04]  /*1ff0*/  IMAD.WIDE.U32 R16, R21, 0x4, R12 ;  /* 0x0000000415107825 */ /* 0x004fc800078e000c */
[----:B---3--:R-:W-:-:S05]  /*2000*/  FMUL R19, R24, R19 ;  /* 0x0000001318137220 */ /* 0x008fca0000400000 */
[----:B------:R0:W-:Y:S01]  /*2010*/  REDG.E.ADD.F32.FTZ.RN.STRONG.GPU desc[UR6][R16.64], R19 ;  /* 0x00000013100079a6 */ /* 0x0001e2000c12f306 */
[----:B------:R-:W-:Y:S05]  /*2020*/  @!P1 BRA `(.L_x_14) ;  /* 0x0000000000309947 */ /* 0x000fea0003800000 */
[----:B0-----:R-:W2:Y:S01]  /*2030*/  LDG.E R19, desc[UR6][R14.64+0x4] ;  /* 0x000004060e137981 */ /* 0x001ea2000c1e1900 */
[----:B------:R-:W-:Y:S02]  /*2040*/  ISETP.NE.AND P1, PT, R5, 0x2, PT ;  /* 0x000000020500780c */ /* 0x000fe40003f25270 */
[----:B------:R-:W-:-:S05]  /*2050*/  IADD3 R21, PT, PT, R21, UR4, RZ ;  /* 0x0000000415157c10 */ /* 0x000fca000fffe0ff */
[----:B------:R-:W-:-:S04]  /*2060*/  IMAD.WIDE.U32 R16, R21, 0x4, R12 ;  /* 0x0000000415107825 */ /* 0x000fc800078e000c */
[----:B--2---:R-:W-:-:S05]  /*2070*/  FMUL R19, R24, R19 ;  /* 0x0000001318137220 */ /* 0x004fca0000400000 */
[----:B------:R3:W-:Y:S01]  /*2080*/  REDG.E.ADD.F32.FTZ.RN.STRONG.GPU desc[UR6][R16.64], R19 ;  /* 0x00000013100079a6 */ /* 0x0007e2000c12f306 */
[----:B------:R-:W-:Y:S05]  /*2090*/  @!P1 BRA `(.L_x_14) ;  /* 0x0000000000149947 */ /* 0x000fea0003800000 */
[----:B------:R-:W2:Y:S01]  /*20a0*/  LDG.E R15, desc[UR6][R14.64+0x8] ;  /* 0x000008060e0f7981 */ /* 0x000ea2000c1e1900 */
[----:B---3--:R-:W-:-:S05]  /*20b0*/  IADD3 R17, PT, PT, R21, UR4, RZ ;  /* 0x0000000415117c10 */ /* 0x008fca000fffe0ff */
[----:B------:R-:W-:-:S04]  /*20c0*/  IMAD.WIDE.U32 R12, R17, 0x4, R12 ;  /* 0x00000004110c7825 */ /* 0x000fc800078e000c */
[----:B--2---:R-:W-:-:S05]  /*20d0*/  FMUL R17, R24, R15 ;  /* 0x0000000f18117220 */ /* 0x004fca0000400000 */
[----:B------:R4:W-:Y:S02]  /*20e0*/  REDG.E.ADD.F32.FTZ.RN.STRONG.GPU desc[UR6][R12.64], R17 ;  /* 0x000000110c0079a6 */ /* 0x0009e4000c12f306 */
.L_x_14:
[----:B------:R-:W5:Y:S01]  /*20f0*/  LDCU UR4, c[0x0][0x3b8] ;  /* 0x00007700ff0477ac */ /* 0x000f620008000800 */
[----:B------:R-:W-:-:S04]  /*2100*/  IADD3 R10, PT, PT, R10, 0x1, RZ ;  /* 0x000000010a0a7810 */ /* 0x000fc80007ffe0ff */
[----:B-----5:R-:W-:-:S13]  /*2110*/  ISETP.NE.AND P1, PT, R10, UR4, PT ;  /* 0x000000040a007c0c */ /* 0x020fda000bf25270 */
[----:B------:R-:W-:Y:S05]  /*2120*/  @!P1 EXIT ;  /* 0x000000000000994d */ /* 0x000fea0003800000 */
[----:B------:R-:W-:Y:S05]  /*2130*/  BRA `(.L_x_17) ;  /* 0xffffffe800d87947 */ /* 0x000fea000383ffff */
.L_x_6:
[C---:B-1--4-:R-:W-:Y:S01]  /*2140*/  LOP3.LUT R12, R5.reuse, 0xf, RZ, 0xc0, !PT ;  /* 0x0000000f050c7812 */ /* 0x052fe200078ec0ff */
[----:B------:R-:W-:Y:S01]  /*2150*/  HFMA2 R3, -RZ, RZ, 0, 0 ;  /* 0x00000000ff037431 */ /* 0x000fe200000001ff */
[----:B------:R-:W-:Y:S02]  /*2160*/  LOP3.LUT R13, R5, 0x7, RZ, 0xc0, !PT ;  /* 0x00000007050d7812 */ /* 0x000fe400078ec0ff */
[----:B------:R-:W-:Y:S02]  /*2170*/  IADD3 R0, PT, PT, R12, -0x1, RZ ;  /* 0xffffffff0c007810 */ /* 0x000fe40007ffe0ff */
[----:B------:R-:W-:Y:S02]  /*2180*/  IADD3 R2, PT, PT, R13, -0x1, RZ ;  /* 0xffffffff0d027810 */ /* 0x000fe40007ffe0ff */
[----:B------:R-:W-:Y:S02]  /*2190*/  ISETP.GE.U32.AND P0, PT, R0, 0x7, PT ;  /* 0x000000070000780c */ /* 0x000fe40003f06070 */
[----:B------:R-:W-:-:S02]  /*21a0*/  ISETP.GE.U32.AND P1, PT, R2, 0x3, PT ;  /* 0x000000030200780c */ /* 0x000fc40003f26070 */
[C---:B------:R-:W-:Y:S02]  /*21b0*/  LOP3.LUT R0, R5.reuse, 0x7ffffff0, RZ, 0xc0, !PT ;  /* 0x7ffffff005007812 */ /* 0x040fe400078ec0ff */
[----:B------:R-:W-:-:S09]  /*21c0*/  LOP3.LUT R2, R5, 0x3, RZ, 0xc0, !PT ;  /* 0x0000000305027812 */ /* 0x000fd200078ec0ff */
.L_x_23:
[----:B01-3--:R-:W0:Y:S01]  /*21d0*/  LDC.64 R8, c[0x0][0x388] ;  /* 0x0000e200ff087b82 */ /* 0x00be220000000a00 */
[----:B------:R-:W1:Y:S01]  /*21e0*/  LDCU.64 UR4, c[0x0][0x3b0] ;  /* 0x00007600ff0477ac */ /* 0x000e620008000a00 */
[----:B0-----:R-:W-:-:S06]  /*21f0*/  IMAD.WIDE.U32 R8, R3, 0x4, R8 ;  /* 0x0000000403087825 */ /* 0x001fcc00078e0008 */
[----:B------:R-:W3:Y:S01]  /*2200*/  LDG.E R8, desc[UR6][R8.64] ;  /* 0x0000000608087981 */ /* 0x000ee2000c1e1900 */
[----:B-1----:R-:W-:Y:S01]  /*2210*/  UISETP.GE.U32.AND UP0, UPT, UR5, 0x10, UPT ;  /* 0x000000100500788c */ /* 0x002fe2000bf06070 */
[----:B------:R-:W-:Y:S01]  /*2220*/  MOV R6, RZ ;  /* 0x000000ff00067202 */ /* 0x000fe20000000f00 */
[----:B---3--:R-:W-:-:S04]  /*2230*/  FADD R5, -R8, 1 ;  /* 0x3f80000008057421 */ /* 0x008fc80000000100 */
[----:B------:R-:W-:-:S04]  /*2240*/  FMUL R5, R8, R5 ;  /* 0x0000000508057220 */ /* 0x000fc80000400000 */
[----:B------:R-:W-:-:S04]  /*2250*/  FMUL R4, RZ, R5 ;  /* 0x00000005ff047220 */ /* 0x000fc80000400000 */
[----:B------:R-:W-:Y:S01]  /*2260*/  FMUL R4, R4, UR4 ;  /* 0x0000000404047c20 */ /* 0x000fe20008400000 */
[----:B----4-:R-:W-:Y:S06]  /*2270*/  BRA.U !UP0, `(.L_x_18) ;  /* 0x0000000508647547 */ /* 0x010fec000b800000 */
[----:B------:R-:W0:Y:S01]  /*2280*/  LDC.64 R6, c[0x0][0x380] ;  /* 0x0000e000ff067b82 */ /* 0x000e220000000a00 */
[----:B------:R-:W-:Y:S01]  /*2290*/  MOV R5, RZ ;  /* 0x000000ff00057202 */ /* 0x000fe20000000f00 */
[----:B------:R-:W1:Y:S06]  /*22a0*/  LDCU UR4, c[0x0][0x3b8] ;  /* 0x00007700ff0477ac */ /* 0x000e6c0008000800 */
[----:B------:R-:W3:Y:S02]  /*22b0*/  LDC.64 R8, c[0x0][0x398] ;  /* 0x0000e600ff087b82 */ /* 0x000ee40000000a00 */
.L_x_19:
[----:B0-2---:R-:W-:-:S05]  /*22c0*/  IMAD.WIDE.U32 R10, R5, 0x4, R6 ;  /* 0x00000004050a7825 */ /* 0x005fca00078e0006 */
[----:B----4-:R-:W2:Y:S01]  /*22d0*/  LDG.E R17, desc[UR6][R10.64] ;  /* 0x000000060a117981 */ /* 0x010ea2000c1e1900 */
[----:B-1----:R-:W-:-:S04]  /*22e0*/  IMAD R19, R5, UR4, R3 ;  /* 0x0000000405137c24 */ /* 0x002fc8000f8e0203 */
[----:B---3--:R-:W-:-:S04]  /*22f0*/  IMAD.WIDE.U32 R14, R19, 0x4, R8 ;  /* 0x00000004130e7825 */ /* 0x008fc800078e0008 */
[----:B--2---:R-:W-:-:S05]  /*2300*/  FMUL R21, R4, R17 ;  /* 0x0000001104157220 */ /* 0x004fca0000400000 */
        /* <DEDUP_REMOVED lines=79> */
[----:B------:R-:W-:-:S07]  /*2800*/  MOV R6, R0 ;  /* 0x0000000000067202 */ /* 0x000fce0000000f00 */
.L_x_18:
[----:B------:R-:W-:-:S13]  /*2810*/  ISETP.NE.AND P2, PT, R12, RZ, PT ;  /* 0x000000ff0c00720c */ /* 0x000fda0003f45270 */
[----:B------:R-:W-:Y:S05]  /*2820*/  @!P2 BRA `(.L_x_20) ;  /* 0x00000004008ca947 */ /* 0x000fea0003800000 */
[----:B------:R-:W-:Y:S01]  /*2830*/  ISETP.NE.AND P2, PT, R13, RZ, PT ;  /* 0x000000ff0d00720c */ /* 0x000fe20003f45270 */
[----:B------:R-:W-:-:S12]  /*2840*/  @!P0 BRA `(.L_x_21) ;  /* 0x0000000000b48947 */ /* 0x000fd80003800000 */
[----:B--2---:R-:W0:Y:S01]  /*2850*/  LDC.64 R10, c[0x0][0x380] ;  /* 0x0000e000ff0a7b82 */ /* 0x004e220000000a00 */
[----:B------:R-:W1:Y:S07]  /*2860*/  LDCU UR4, c[0x0][0x3b8] ;  /* 0x00007700ff0477ac */ /* 0x000e6e0008000800 */
[----:B------:R-:W4:Y:S01]  /*2870*/  LDC.64 R8, c[0x0][0x398] ;  /* 0x0000e600ff087b82 */ /* 0x000f220000000a00 */
[----:B0-----:R-:W-:-:S05]  /*2880*/  IMAD.WIDE.U32 R10, R6, 0x4, R10 ;  /* 0x00000004060a7825 */ /* 0x001fca00078e000a */
[----:B------:R-:W2:Y:S01]  /*2890*/  LDG.E R5, desc[UR6][R10.64] ;  /* 0x000000060a057981 */ /* 0x000ea2000c1e1900 */
[----:B-1----:R-:W-:-:S04]  /*28a0*/  IMAD R7, R6, UR4, R3 ;  /* 0x0000000406077c24 */ /* 0x002fc8000f8e0203 */
[----:B----4-:R-:W-:-:S04]  /*28b0*/  IMAD.WIDE.U32 R14, R7, 0x4, R8 ;  /* 0x00000004070e7825 */ /* 0x010fc800078e0008 */
        /* <DEDUP_REMOVED lines=31> */
[----:B------:R3:W-:Y:S04]  /*2ab0*/  REDG.E.ADD.F32.FTZ.RN.STRONG.GPU desc[UR6][R14.64], R5 ;  /* 0x000000050e0079a6 */ /* 0x0007e8000c12f306 */
[----:B-1----:R-:W2:Y:S01]  /*2ac0*/  LDG.E R7, desc[UR6][R10.64+0x1c] ;  /* 0x00001c060a077981 */ /* 0x002ea2000c1e1900 */
[----:B------:R-:W-:-:S05]  /*2ad0*/  IADD3 R21, PT, PT, R21, UR4, RZ ;  /* 0x0000000415157c10 */ /* 0x000fca000fffe0ff */
[----:B------:R-:W-:-:S04]  /*2ae0*/  IMAD.WIDE.U32 R8, R21, 0x4, R8 ;  /* 0x0000000415087825 */ /* 0x000fc800078e0008 */
[----:B--2---:R-:W-:-:S05]  /*2af0*/  FMUL R7, R4, R7 ;  /* 0x0000000704077220 */ /* 0x004fca0000400000 */
[----:B------:R3:W-:Y:S01]  /*2b00*/  REDG.E.ADD.F32.FTZ.RN.STRONG.GPU desc[UR6][R8.64], R7 ;  /* 0x00000007080079a6 */ /* 0x0007e2000c12f306 */
[----:B------:R-:W-:-:S07]  /*2b10*/  IADD3 R6, PT, PT, R6, 0x8, RZ ;  /* 0x0000000806067810 */ /* 0x000fce0007ffe0ff */
.L_x_21:
[----:B------:R-:W-:Y:S05]  /*2b20*/  @!P2 BRA `(.L_x_20) ;  /* 0x0000000000cca947 */ /* 0x000fea0003800000 */
[----:B------:R-:W-:Y:S01]  /*2b30*/  ISETP.NE.AND P2, PT, R2, RZ, PT ;  /* 0x000000ff0200720c */ /* 0x000fe20003f45270 */
[----:B------:R-:W-:-:S12]  /*2b40*/  @!P1 BRA `(.L_x_22) ;  /* 0x0000000000649947 */ /* 0x000fd80003800000 */
[----:B--2---:R-:W0:Y:S01]  /*2b50*/  LDC.64 R10, c[0x0][0x380] ;  /* 0x0000e000ff0a7b82 */ /* 0x004e220000000a00 */
[----:B------:R-:W4:Y:S07]  /*2b60*/  LDCU UR4, c[0x0][0x3b8] ;  /* 0x00007700ff0477ac */ /* 0x000f2e0008000800 */
[----:B---3--:R-:W1:Y:S01]  /*2b70*/  LDC.64 R8, c[0x0][0x398] ;  /* 0x0000e600ff087b82 */ /* 0x008e620000000a00 */
[----:B0-----:R-:W-:-:S05]  /*2b80*/  IMAD.WIDE.U32 R10, R6, 0x4, R10 ;  /* 0x00000004060a7825 */ /* 0x001fca00078e000a */
[----:B------:R-:W2:Y:S01]  /*2b90*/  LDG.E R5, desc[UR6][R10.64] ;  /* 0x000000060a057981 */ /* 0x000ea2000c1e1900 */
[----:B----4-:R-:W-:-:S04]  /*2ba0*/  IMAD R17, R6, UR4, R3 ;  /* 0x0000000406117c24 */ /* 0x010fc8000f8e0203 */
[----:B-1----:R-:W-:-:S04]  /*2bb0*/  IMAD.WIDE.U32 R14, R17, 0x4, R8 ;  /* 0x00000004110e7825 */ /* 0x002fc800078e0008 */
        /* <DEDUP_REMOVED lines=18> */
.L_x_22:
[----:B------:R-:W-:Y:S05]  /*2ce0*/  @!P2 BRA `(.L_x_20) ;  /* 0x00000000005ca947 */ /* 0x000fea0003800000 */
[----:B-1-3--:R-:W0:Y:S01]  /*2cf0*/  LDC.64 R8, c[0x0][0x380] ;  /* 0x0000e000ff087b82 */ /* 0x00ae220000000a00 */
[----:B------:R-:W4:Y:S07]  /*2d00*/  LDCU UR4, c[0x0][0x3b8] ;  /* 0x00007700ff0477ac */ /* 0x000f2e0008000800 */
[----:B--2---:R-:W1:Y:S01]  /*2d10*/  LDC.64 R10, c[0x0][0x398] ;  /* 0x0000e600ff0a7b82 */ /* 0x004e620000000a00 */
[----:B0-----:R-:W-:-:S05]  /*2d20*/  IMAD.WIDE.U32 R8, R6, 0x4, R8 ;  /* 0x0000000406087825 */ /* 0x001fca00078e0008 */
[----:B------:R-:W2:Y:S01]  /*2d30*/  LDG.E R5, desc[UR6][R8.64] ;  /* 0x0000000608057981 */ /* 0x000ea2000c1e1900 */
[----:B------:R-:W-:Y:S01]  /*2d40*/  ISETP.NE.AND P2, PT, R2, 0x1, PT ;  /* 0x000000010200780c */ /* 0x000fe20003f45270 */
[----:B----4-:R-:W-:-:S04]  /*2d50*/  IMAD R15, R6, UR4, R3 ;  /* 0x00000004060f7c24 */ /* 0x010fc8000f8e0203 */
[----:B-1----:R-:W-:-:S04]  /*2d60*/  IMAD.WIDE.U32 R6, R15, 0x4, R10 ;  /* 0x000000040f067825 */ /* 0x002fc800078e000a */
[----:B--2---:R-:W-:-:S05]  /*2d70*/  FMUL R5, R4, R5 ;  /* 0x0000000504057220 */ /* 0x004fca0000400000 */
        /* <DEDUP_REMOVED lines=10> */
[----:B0-----:R-:W-:-:S05]  /*2e20*/  IADD3 R5, PT, PT, R15, UR4, RZ ;  /* 0x000000040f057c10 */ /* 0x001fca000fffe0ff */
[----:B------:R-:W-:-:S04]  /*2e30*/  IMAD.WIDE.U32 R10, R5, 0x4, R10 ;  /* 0x00000004050a7825 */ /* 0x000fc800078e000a */
[----:B--2---:R-:W-:-:S05]  /*2e40*/  FMUL R5, R4, R9 ;  /* 0x0000000904057220 */ /* 0x004fca0000400000 */
[----:B------:R0:W-:Y:S02]  /*2e50*/  REDG.E.ADD.F32.FTZ.RN.STRONG.GPU desc[UR6][R10.64], R5 ;  /* 0x000000050a0079a6 */ /* 0x0001e4000c12f306 */
.L_x_20:
[----:B------:R-:W5:Y:S01]  /*2e60*/  LDCU UR4, c[0x0][0x3b8] ;  /* 0x00007700ff0477ac */ /* 0x000f620008000800 */
[----:B------:R-:W-:-:S04]  /*2e70*/  IADD3 R3, PT, PT, R3, 0x1, RZ ;  /* 0x0000000103037810 */ /* 0x000fc80007ffe0ff */
[----:B-----5:R-:W-:-:S13]  /*2e80*/  ISETP.NE.AND P2, PT, R3, UR4, PT ;  /* 0x0000000403007c0c */ /* 0x020fda000bf45270 */
[----:B------:R-:W-:Y:S05]  /*2e90*/  @!P2 EXIT ;  /* 0x000000000000a94d */ /* 0x000fea0003800000 */
[----:B------:R-:W-:Y:S05]  /*2ea0*/  BRA `(.L_x_23) ;  /* 0xfffffff000c87947 */ /* 0x000fea000383ffff */
.L_x_24:
[----:B------:R-:W-:-:S00]  /*2eb0*/  BRA `(.L_x_24) ;  /* 0xfffffffc00fc7947 */ /* 0x000fc0000383ffff */
[----:B------:R-:W-:-:S00]  /*2ec0*/  NOP ;  /* 0x0000000000007918 */ /* 0x000fc00000000000 */
        /* <DEDUP_REMOVED lines=11> */
.L_x_63:


//--------------------- .text._Z11feedforwardPfS_S_S_S_iii --------------------------
	.section	.text._Z11feedforwardPfS_S_S_S_iii,"ax",@progbits
	.align	128
        .global         _Z11feedforwardPfS_S_S_S_iii
        .type           _Z11feedforwardPfS_S_S_S_iii,@function
        .size           _Z11feedforwardPfS_S_S_S_iii,(.L_x_62 - _Z11feedforwardPfS_S_S_S_iii)
        .other          _Z11feedforwardPfS_S_S_S_iii,@"STO_CUDA_ENTRY STV_DEFAULT"
_Z11feedforwardPfS_S_S_S_iii:
.text._Z11feedforwardPfS_S_S_S_iii:
[----:B------:R-:W-:Y:S01]  /*0000*/  LDC R1, c[0x0][0x37c] ;  /* 0x0000df00ff017b82 */ /* 0x000fe20000000800 */
[----:B------:R-:W0:Y:S07]  /*0010*/  S2R R5, SR_TID.X ;  /* 0x0000000000057919 */ /* 0x000e2e0000002100 */
[----:B------:R-:W0:Y:S01]  /*0020*/  S2UR UR4, SR_CTAID.X ;  /* 0x00000000000479c3 */ /* 0x000e220000002500 */
[----:B------:R-:W1:Y:S01]  /*0030*/  LDCU.64 UR10, c[0x0][0x358] ;  /* 0x00006b00ff0a77ac */ /* 0x000e620008000a00 */
[----:B------:R-:W-:Y:S06]  /*0040*/  BSSY.RECONVERGENT B0, `(.L_x_25) ;  /* 0x00000d2000007945 */ /* 0x000fec0003800200 */
[----:B------:R-:W0:Y:S08]  /*0050*/  LDC R0, c[0x0][0x360] ;  /* 0x0000d800ff007b82 */ /* 0x000e300000000800 */
[----:B------:R-:W2:Y:S01]  /*0060*/  LDC R3, c[0x0][0x3ac] ;  /* 0x0000eb00ff037b82 */ /* 0x000ea20000000800 */
[----:B0-----:R-:W-:-:S05]  /*0070*/  IMAD R0, R0, UR4, R5 ;  /* 0x0000000400007c24 */ /* 0x001fca000f8e0205 */
[----:B--2---:R-:W-:-:S13]  /*0080*/  ISETP.GE.AND P0, PT, R0, R3, PT ;  /* 0x000000030000720c */ /* 0x004fda0003f06270 */
[----:B-1----:R-:W-:Y:S05]  /*0090*/  @P0 BRA `(.L_x_26) ;  /* 0x0000000c00300947 */ /* 0x002fea0003800000 */
[----:B------:R-:W0:Y:S01]  /*00a0*/  LDCU UR6, c[0x0][0x3a8] ;  /* 0x00007500ff0677ac */ /* 0x000e220008000800 */
[----:B------:R-:W-:Y:S01]  /*00b0*/  HFMA2 R17, -RZ, RZ, 0, 0 ;  /* 0x00000000ff117431 */ /* 0x000fe200000001ff */
[----:B0-----:R-:W-:-:S09]  /*00c0*/  UISETP.GE.AND UP0, UPT, UR6, 0x1, UPT ;  /* 0x000000010600788c */ /* 0x001fd2000bf06270 */
[----:B------:R-:W-:Y:S05]  /*00d0*/  BRA.U !UP0, `(.L_x_27) ;  /* 0x0000000908b47547 */ /* 0x000fea000b800000 */
[----:B------:R-:W-:Y:S01]  /*00e0*/  UISETP.GE.U32.AND UP1, UPT, UR6, 0x10, UPT ;  /* 0x000000100600788c */ /* 0x000fe2000bf26070 */
[----:B------:R-:W-:Y:S01]  /*00f0*/  MOV R17, RZ ;  /* 0x000000ff00117202 */ /* 0x000fe20000000f00 */
[----:B------:R-:W-:Y:S01]  /*0100*/  ULOP3.LUT UR7, UR6, 0xf, URZ, 0xc0, !UPT ;  /* 0x0000000f06077892 */ /* 0x000fe2000f8ec0ff */
[----:B------:R-:W-:-:S03]  /*0110*/  MOV R4, RZ ;  /* 0x000000ff00047202 */ /* 0x000fc60000000f00 */
[----:B------:R-:W-:-:S03]  /*0120*/  UISETP.NE.AND UP0, UPT, UR7, URZ, UPT ;  /* 0x000000ff0700728c */ /* 0x000fc6000bf05270 */
[----:B------:R-:W-:Y:S08]  /*0130*/  BRA.U !UP1, `(.L_x_28) ;  /* 0x0000000509447547 */ /* 0x000ff0000b800000 */
[----:B------:R-:W0:Y:S01]  /*0140*/  LDCU.64 UR4, c[0x0][0x380] ;  /* 0x00007000ff0477ac */ /* 0x000e220008000a00 */
[----:B------:R-:W-:Y:S02]  /*0150*/  MOV R17, RZ ;  /* 0x000000ff00117202 */ /* 0x000fe40000000f00 */
[----:B------:R-:W-:Y:S01]  /*0160*/  MOV R2, R0 ;  /* 0x0000000000027202 */ /* 0x000fe20000000f00 */
[----:B------:R-:W-:-:S04]  /*0170*/  ULOP3.LUT UR8, UR6, 0x7ffffff0, URZ, 0xc0, !UPT ;  /* 0x7ffffff006087892 */ /* 0x000fc8000f8ec0ff */
[----:B------:R-:W-:Y:S02]  /*0180*/  UIADD3 UR9, UPT, UPT, -UR8, URZ, URZ ;  /* 0x000000ff08097290 */ /* 0x000fe4000fffe1ff */
[----:B------:R-:W-:Y:S01]  /*0190*/  MOV R4, UR8 ;  /* 0x0000000800047c02 */ /* 0x000fe20008000f00 */
[----:B0-----:R-:W-:-:S04]  /*01a0*/  UIADD3 UR4, UP1, UPT, UR4, 0x20, URZ ;  /* 0x0000002004047890 */ /* 0x001fc8000ff3e0ff */
[----:B------:R-:W-:Y:S02]  /*01b0*/  UIADD3.X UR5, UPT, UPT, URZ, UR5, URZ, UP1, !UPT ;  /* 0x00000005ff057290 */ /* 0x000fe40008ffe4ff */
[----:B------:R-:W-:-:S04]  /*01c0*/  MOV R10, UR4 ;  /* 0x00000004000a7c02 */ /* 0x000fc80008000f00 */
[----:B------:R-:W-:-:S07]  /*01d0*/  MOV R11, UR5 ;  /* 0x00000005000b7c02 */ /* 0x000fce0008000f00 */
.L_x_29:
[----:B------:R-:W0:Y:S01]  /*01e0*/  LDC.64 R12, c[0x0][0x388] ;  /* 0x0000e200ff0c7b82 */ /* 0x000e220000000a00 */
[----:B------:R-:W2:Y:S04]  /*01f0*/  LDG.E R27, desc[UR10][R10.64+-0x20] ;  /* 0xffffe00a0a1b7981 */ /* 0x000ea8000c1e1900 */
[----:B------:R-:W3:Y:S04]  /*0200*/  LDG.E R19, desc[UR10][R10.64+-0x1c] ;  /* 0xffffe40a0a137981 */ /* 0x000ee8000c1e1900 */
[----:B------:R-:W4:Y:S04]  /*0210*/  LDG.E R26, desc[UR10][R10.64+-0x18] ;  /* 0xffffe80a0a1a7981 */ /* 0x000f28000c1e1900 */
[----:B------:R-:W5:Y:S04]  /*0220*/  LDG.E R5, desc[UR10][R10.64+-0x14] ;  /* 0xffffec0a0a057981 */ /* 0x000f68000c1e1900 */
[----:B------:R-:W5:Y:S04]  /*0230*/  LDG.E R7, desc[UR10][R10.64+-0x10] ;  /* 0xfffff00a0a077981 */ /* 0x000f68000c1e1900 */
[----:B------:R-:W5:Y:S01]  /*0240*/  LDG.E R9, desc[UR10][R10.64+-0xc] ;  /* 0xfffff40a0a097981 */ /* 0x000f62000c1e1900 */
[----:B0-----:R-:W-:-:S05]  /*0250*/  IMAD.WIDE R12, R2, 0x4, R12 ;  /* 0x00000004020c7825 */ /* 0x001fca00078e020c */
[----:B------:R-:W2:Y:S01]  /*0260*/  LDG.E R16, desc[UR10][R12.64] ;  /* 0x0000000a0c107981 */ /* 0x000ea2000c1e1900 */
[----:B------:R-:W-:-:S05]  /*0270*/  IMAD.WIDE R20, R3, 0x4, R12 ;  /* 0x0000000403147825 */ /* 0x000fca00078e020c */
[----:B------:R-:W3:Y:S01]  /*0280*/  LDG.E R18, desc[UR10][R20.64] ;  /* 0x0000000a14127981 */ /* 0x000ee2000c1e1900 */
[----:B------:R-:W-:-:S05]  /*0290*/  IMAD.WIDE R22, R3, 0x4, R20 ;  /* 0x0000000403167825 */ /* 0x000fca00078e0214 */
[----:B------:R-:W4:Y:S01]  /*02a0*/  LDG.E R25, desc[UR10][R22.64] ;  /* 0x0000000a16197981 */ /* 0x000f22000c1e1900 */
[----:B------:R-:W-:-:S03]  /*02b0*/  IMAD.WIDE R14, R3, 0x4, R22 ;  /* 0x00000004030e7825 */ /* 0x000fc600078e0216 */
[----:B------:R-:W5:Y:S01]  /*02c0*/  LDG.E R21, desc[UR10][R10.64+-0x8] ;  /* 0xfffff80a0a157981 */ /* 0x000f62000c1e1900 */
[----:B------:R-:W-:-:S03]  /*02d0*/  IMAD.WIDE R28, R3, 0x4, R14 ;  /* 0x00000004031c7825 */ /* 0x000fc600078e020e */
[----:B------:R-:W5:Y:S04]  /*02e0*/  LDG.E R8, desc[UR10][R14.64] ;  /* 0x0000000a0e087981 */ /* 0x000f68000c1e1900 */
[----:B------:R0:W5:Y:S02]  /*02f0*/  LDG.E R6, desc[UR10][R28.64] ;  /* 0x0000000a1c067981 */ /* 0x000164000c1e1900 */
[----:B0-----:R-:W-:-:S05]  /*0300*/  IMAD.WIDE R28, R3, 0x4, R28 ;  /* 0x00000004031c7825 */ /* 0x001fca00078e021c */
[----:B------:R-:W5:Y:S01]  /*0310*/  LDG.E R20, desc[UR10][R28.64] ;  /* 0x0000000a1c147981 */ /* 0x000f62000c1e1900 */
[----:B------:R-:W-:-:S05]  /*0320*/  IMAD.WIDE R22, R3, 0x4, R28 ;  /* 0x0000000403167825 */ /* 0x000fca00078e021c */
[----:B------:R0:W5:Y:S01]  /*0330*/  LDG.E R24, desc[UR10][R22.64] ;  /* 0x0000000a16187981 */ /* 0x000162000c1e1900 */
[----:B------:R-:W-:-:S03]  /*0340*/  IMAD.WIDE R12, R3, 0x4, R22 ;  /* 0x00000004030c7825 */ /* 0x000fc600078e0216 */
[----:B------:R-:W5:Y:S01]  /*0350*/  LDG.E R29, desc[UR10][R10.64+-0x4] ;  /* 0xfffffc0a0a1d7981 */ /* 0x000f62000c1e1900 */
[----:B------:R-:W-:-:S03]  /*0360*/  IMAD.WIDE R14, R3, 0x4, R12 ;  /* 0x00000004030e7825 */ /* 0x000fc600078e020c */
[----:B------:R-:W5:Y:S04]  /*0370*/  LDG.E R12, desc[UR10][R12.64] ;  /* 0x0000000a0c0c7981 */ /* 0x000f68000c1e1900 */
[----:B------:R-:W5:Y:S01]  /*0380*/  LDG.E R13, desc[UR10][R10.64+0x8] ;  /* 0x0000080a0a0d7981 */ /* 0x000f62000c1e1900 */
[----:B--2---:R-:W-:Y:S01]  /*0390*/  FFMA R27, R27, R16, R17 ;  /* 0x000000101b1b7223 */ /* 0x004fe20000000011 */
[----:B------:R-:W-:Y:S02]  /*03a0*/  IMAD.WIDE R16, R3, 0x4, R14 ;  /* 0x0000000403107825 */ /* 0x000fe400078e020e */
[----:B------:R-:W2:Y:S02]  /*03b0*/  LDG.E R14, desc[UR10][R14.64] ;  /* 0x0000000a0e0e7981 */ /* 0x000ea4000c1e1900 */
[----:B---3--:R-:W-:Y:S01]  /*03c0*/  FFMA R27, R19, R18, R27 ;  /* 0x00000012131b7223 */ /* 0x008fe2000000001b */
[----:B------:R-:W-:-:S02]  /*03d0*/  IMAD.WIDE R18, R3, 0x4, R16 ;  /* 0x0000000403127825 */ /* 0x000fc400078e0210 */
[----:B------:R-:W3:Y:S02]  /*03e0*/  LDG.E R16, desc[UR10][R16.64] ;  /* 0x0000000a10107981 */ /* 0x000ee4000c1e1900 */
[----:B----4-:R-:W-:Y:S01]  /*03f0*/  FFMA R26, R26, R25, R27 ;  /* 0x000000191a1a7223 */ /* 0x010fe2000000001b */
[----:B0-----:R-:W-:Y:S01]  /*0400*/  IMAD.WIDE R22, R3, 0x4, R18 ;  /* 0x0000000403167825 */ /* 0x001fe200078e0212 */
[----:B------:R-:W2:Y:S04]  /*0410*/  LDG.E R25, desc[UR10][R10.64] ;  /* 0x0000000a0a197981 */ /* 0x000ea8000c1e1900 */
[----:B------:R-:W4:Y:S01]  /*0420*/  LDG.E R18, desc[UR10][R18.64] ;  /* 0x0000000a12127981 */ /* 0x000f22000c1e1900 */
[----:B-----5:R-:W-:Y:S01]  /*0430*/  FFMA R8, R5, R8, R26 ;  /* 0x0000000805087223 */ /* 0x020fe2000000001a */
[----:B------:R-:W-:-:S02]  /*0440*/  IMAD.WIDE R26, R3, 0x4, R22 ;  /* 0x00000004031a7825 */ /* 0x000fc400078e0216 */
[----:B------:R-:W3:Y:S02]  /*0450*/  LDG.E R5, desc[UR10][R10.64+0x4] ;  /* 0x0000040a0a057981 */ /* 0x000ee4000c1e1900 */
[----:B------:R-:W-:Y:S02]  /*0460*/  FFMA R8, R7, R6, R8 ;  /* 0x0000000607087223 */ /* 0x000fe40000000008 */
[----:B------:R-:W5:Y:S01]  /*0470*/  LDG.E R22, desc[UR10][R22.64] ;  /* 0x0000000a16167981 */ /* 0x000f62000c1e1900 */
[----:B------:R-:W-:-:S03]  /*0480*/  IMAD.WIDE R6, R3, 0x4, R26 ;  /* 0x0000000403067825 */ /* 0x000fc600078e021a */
[----:B------:R-:W5:Y:S04]  /*0490*/  LDG.E R15, desc[UR10][R10.64+0xc] ;  /* 0x00000c0a0a0f7981 */ /* 0x000f68000c1e1900 */
[----:B------:R-:W5:Y:S04]  /*04a0*/  LDG.E R26, desc[UR10][R26.64] ;  /* 0x0000000a1a1a7981 */ /* 0x000f68000c1e1900 */
[----:B------:R-:W5:Y:S01]  /*04b0*/  LDG.E R17, desc[UR10][R10.64+0x10] ;  /* 0x0000100a0a117981 */ /* 0x000f62000c1e1900 */
[----:B------:R-:W-:Y:S01]  /*04c0*/  FFMA R20, R9, R20, R8 ;  /* 0x0000001409147223 */ /* 0x000fe20000000008 */
[----:B------:R-:W-:-:S02]  /*04d0*/  IMAD.WIDE R8, R3, 0x4, R6 ;  /* 0x0000000403087825 */ /* 0x000fc400078e0206 */
[----:B------:R-:W5:Y:S02]  /*04e0*/  LDG.E R6, desc[UR10][R6.64] ;  /* 0x0000000a06067981 */ /* 0x000f64000c1e1900 */
[----:B------:R-:W-:Y:S02]  /*04f0*/  FFMA R28, R21, R24, R20 ;  /* 0x00000018151c7223 */ /* 0x000fe40000000014 */
[----:B------:R-:W5:Y:S01]  /*0500*/  LDG.E R23, desc[UR10][R10.64+0x14] ;  /* 0x0000140a0a177981 */ /* 0x000f62000c1e1900 */
[----:B------:R-:W-:-:S03]  /*0510*/  IMAD.WIDE R20, R3, 0x4, R8 ;  /* 0x0000000403147825 */ /* 0x000fc600078e0208 */
[----:B------:R-:W5:Y:S04]  /*0520*/  LDG.E R19, desc[UR10][R8.64] ;  /* 0x0000000a08137981 */ /* 0x000f68000c1e1900 */
[----:B------:R-:W5:Y:S04]  /*0530*/  LDG.E R24, desc[UR10][R10.64+0x18] ;  /* 0x0000180a0a187981 */ /* 0x000f68000c1e1900 */
[----:B------:R-:W5:Y:S04]  /*0540*/  LDG.E R20, desc[UR10][R20.64] ;  /* 0x0000000a14147981 */ /* 0x000f68000c1e1900 */
[----:B------:R0:W5:Y:S01]  /*0550*/  LDG.E R27, desc[UR10][R10.64+0x1c] ;  /* 0x00001c0a0a1b7981 */ /* 0x000162000c1e1900 */
[----:B------:R-:W-:Y:S01]  /*0560*/  FFMA R12, R29, R12, R28 ;  /* 0x0000000c1d0c7223 */ /* 0x000fe2000000001c */
[----:B------:R-:W-:-:S04]  /*0570*/  UIADD3 UR9, UPT, UPT, UR9, 0x10, URZ ;  /* 0x0000001009097890 */ /* 0x000fc8000fffe0ff */
[----:B------:R-:W-:Y:S01]  /*0580*/  UISETP.NE.AND UP1, UPT, UR9, URZ, UPT ;  /* 0x000000ff0900728c */ /* 0x000fe2000bf25270 */
[----:B0-----:R-:W-:Y:S02]  /*0590*/  IADD3 R10, P0, PT, R10, 0x40, RZ ;  /* 0x000000400a0a7810 */ /* 0x001fe40007f1e0ff */
[----:B------:R-:W-:Y:S02]  /*05a0*/  LEA R2, R3, R2, 0x4 ;  /* 0x0000000203027211 */ /* 0x000fe400078e20ff */
[----:B------:R-:W-:Y:S01]  /*05b0*/  IADD3.X R11, PT, PT, RZ, R11, RZ, P0, !PT ;  /* 0x0000000bff0b7210 */ /* 0x000fe200007fe4ff */
[----:B--2---:R-:W-:-:S04]  /*05c0*/  FFMA R12, R25, R14, R12 ;  /* 0x0000000e190c7223 */ /* 0x004fc8000000000c */
[----:B---3--:R-:W-:-:S04]  /*05d0*/  FFMA R12, R5, R16, R12 ;  /* 0x00000010050c7223 */ /* 0x008fc8000000000c */
[----:B----4-:R-:W-:-:S04]  /*05e0*/  FFMA R12, R13, R18, R12 ;  /* 0x000000120d0c7223 */ /* 0x010fc8000000000c */
[----:B-----5:R-:W-:-:S04]  /*05f0*/  FFMA R12, R15, R22, R12 ;  /* 0x000000160f0c7223 */ /* 0x020fc8000000000c */
[----:B------:R-:W-:-:S04]  /*0600*/  FFMA R12, R17, R26, R12 ;  /* 0x0000001a110c7223 */ /* 0x000fc8000000000c */
[----:B------:R-:W-:-:S04]  /*0610*/  FFMA R23, R23, R6, R12 ;  /* 0x0000000617177223 */ /* 0x000fc8000000000c */
[----:B------:R-:W-:-:S04]  /*0620*/  FFMA R24, R24, R19, R23 ;  /* 0x0000001318187223 */ /* 0x000fc80000000017 */
[----:B------:R-:W-:Y:S01]  /*0630*/  FFMA R17, R27, R20, R24 ;  /* 0x000000141b117223 */ /* 0x000fe20000000018 */
[----:B------:R-:W-:Y:S06]  /*0640*/  BRA.U UP1, `(.L_x_29) ;  /* 0xfffffff901e47547 */ /* 0x000fec000b83ffff */
.L_x_28:
[----:B------:R-:W-:Y:S05]  /*0650*/  BRA.U !UP0, `(.L_x_27) ;  /* 0x0000000508547547 */ /* 0x000fea000b800000 */
[----:B------:R-:W-:Y:S02]  /*0660*/  UISETP.GE.U32.AND UP0, UPT, UR7, 0x8, UPT ;  /* 0x000000080700788c */ /* 0x000fe4000bf06070 */
[----:B------:R-:W-:-:S04]  /*0670*/  ULOP3.LUT UR5, UR6, 0x7, URZ, 0xc0, !UPT ;  /* 0x0000000706057892 */ /* 0x000fc8000f8ec0ff */
[----:B------:R-:W-:-:S03]  /*0680*/  UISETP.NE.AND UP1, UPT, UR5, URZ, UPT ;  /* 0x000000ff0500728c */ /* 0x000fc6000bf25270 */
[----:B------:R-:W-:Y:S08]  /*0690*/  BRA.U !UP0, `(.L_x_30) ;  /* 0x0000000108947547 */ /* 0x000ff0000b800000 */
[----:B------:R-:W0:Y:S01]  /*06a0*/  LDC.64 R14, c[0x0][0x388] ;  /* 0x0000e200ff0e7b82 */ /* 0x000e220000000a00 */
[----:B------:R-:W-:-:S07]  /*06b0*/  IMAD R5, R4, R3, R0 ;  /* 0x0000000304057224 */ /* 0x000fce00078e0200 */
[----:B------:R-:W1:Y:S01]  /*06c0*/  LDC.64 R6, c[0x0][0x380] ;  /* 0x0000e000ff067b82 */ /* 0x000e620000000a00 */
[----:B0-----:R-:W-:-:S05]  /*06d0*/  IMAD.WIDE R14, R5, 0x4, R14 ;  /* 0x00000004050e7825 */ /* 0x001fca00078e020e */
[----:B------:R0:W2:Y:S01]  /*06e0*/  LDG.E R2, desc[UR10][R14.64] ;  /* 0x0000000a0e027981 */ /* 0x0000a2000c1e1900 */
[----:B------:R-:W-:-:S04]  /*06f0*/  IMAD.WIDE R18, R3, 0x4, R14 ;  /* 0x0000000403127825 */ /* 0x000fc800078e020e */
[----:B-1----:R-:W-:Y:S01]  /*0700*/  IMAD.WIDE.U32 R6, R4, 0x4, R6 ;  /* 0x0000000404067825 */ /* 0x002fe200078e0006 */
[----:B------:R1:W3:Y:S03]  /*0710*/  LDG.E R20, desc[UR10][R18.64] ;  /* 0x0000000a12147981 */ /* 0x0002e6000c1e1900 */
[C---:B------:R-:W-:Y:S01]  /*0720*/  IMAD.WIDE R22, R3.reuse, 0x4, R18 ;  /* 0x0000000403167825 */ /* 0x040fe200078e0212 */
[----:B------:R-:W2:Y:S04]  /*0730*/  LDG.E R16, desc[UR10][R6.64] ;  /* 0x0000000a06107981 */ /* 0x000ea8000c1e1900 */
[----:B------:R-:W3:Y:S01]  /*0740*/  LDG.E R5, desc[UR10][R6.64+0x4] ;  /* 0x0000040a06057981 */ /* 0x000ee2000c1e1900 */
[----:B------:R-:W-:-:S03]  /*0750*/  IMAD.WIDE R10, R3, 0x4, R22 ;  /* 0x00000004030a7825 */ /* 0x000fc600078e0216 */
[----:B------:R-:W4:Y:S01]  /*0760*/  LDG.E R22, desc[UR10][R22.64] ;  /* 0x0000000a16167981 */ /* 0x000f22000c1e1900 */
[----:B------:R-:W-:-:S03]  /*0770*/  IMAD.WIDE R12, R3, 0x4, R10 ;  /* 0x00000004030c7825 */ /* 0x000fc600078e020a */
[----:B------:R-:W4:Y:S04]  /*0780*/  LDG.E R21, desc[UR10][R6.64+0x8] ;  /* 0x0000080a06157981 */ /* 0x000f28000c1e1900 */
[----:B------:R-:W5:Y:S01]  /*0790*/  LDG.E R11, desc[UR10][R10.64] ;  /* 0x0000000a0a0b7981 */ /* 0x000f62000c1e1900 */
[----:B------:R-:W-:-:S03]  /*07a0*/  IMAD.WIDE R8, R3, 0x4, R12 ;  /* 0x0000000403087825 */ /* 0x000fc600078e020c */
[----:B------:R-:W5:Y:S01]  /*07b0*/  LDG.E R24, desc[UR10][R6.64+0xc] ;  /* 0x00000c0a06187981 */ /* 0x000f62000c1e1900 */
[----:B0-----:R-:W-:-:S03]  /*07c0*/  IMAD.WIDE R14, R3, 0x4, R8 ;  /* 0x00000004030e7825 */ /* 0x001fc600078e0208 */
[----:B------:R-:W5:Y:S04]  /*07d0*/  LDG.E R12, desc[UR10][R12.64] ;  /* 0x0000000a0c0c7981 */ /* 0x000f68000c1e1900 */
[----:B------:R-:W5:Y:S01]  /*07e0*/  LDG.E R25, desc[UR10][R6.64+0x10] ;  /* 0x0000100a06197981 */ /* 0x000f62000c1e1900 */
[----:B-1----:R-:W-:-:S03]  /*07f0*/  IMAD.WIDE R18, R3, 0x4, R14 ;  /* 0x0000000403127825 */ /* 0x002fc600078e020e */
[----:B------:R-:W5:Y:S04]  /*0800*/  LDG.E R9, desc[UR10][R8.64] ;  /* 0x0000000a08097981 */ /* 0x000f68000c1e1900 */
        /* <DEDUP_REMOVED lines=14> */
.L_x_30:
        /* <DEDUP_REMOVED lines=8> */
[----:B0-----:R-:W-:-:S04]  /*0970*/  IMAD.WIDE R8, R5, 0x4, R8 ;  /* 0x0000000405087825 */ /* 0x001fc800078e0208 */
[----:B------:R-:W-:Y:S02]  /*0980*/  IMAD.WIDE R10, R3, 0x4, R8 ;  /* 0x00000004030a7825 */ /* 0x000fe400078e0208 */
[----:B------:R-:W2:Y:S02]  /*0990*/  LDG.E R8, desc[UR10][R8.64] ;  /* 0x0000000a08087981 */ /* 0x000ea4000c1e1900 */
[----:B-1----:R-:W-:-:S04]  /*09a0*/  IMAD.WIDE.U32 R6, R4, 0x4, R6 ;  /* 0x0000000404067825 */ /* 0x002fc800078e0006 */
[C---:B------:R-:W-:Y:S01]  /*09b0*/  IMAD.WIDE R12, R3.reuse, 0x4, R10 ;  /* 0x00000004030c7825 */ /* 0x040fe200078e020a */
[----:B------:R-:W2:Y:S04]  /*09c0*/  LDG.E R2, desc[UR10][R6.64] ;  /* 0x0000000a06027981 */ /* 0x000ea8000c1e1900 */
[----:B------:R-:W3:Y:S01]  /*09d0*/  LDG.E R10, desc[UR10][R10.64] ;  /* 0x0000000a0a0a7981 */ /* 0x000ee2000c1e1900 */
[----:B------:R-:W-:-:S03]  /*09e0*/  IMAD.WIDE R14, R3, 0x4, R12 ;  /* 0x00000004030e7825 */ /* 0x000fc600078e020c */
[----:B------:R-:W3:Y:S04]  /*09f0*/  LDG.E R5, desc[UR10][R6.64+0x4] ;  /* 0x0000040a06057981 */ /* 0x000ee8000c1e1900 */
[----:B------:R-:W4:Y:S04]  /*0a00*/  LDG.E R12, desc[UR10][R12.64] ;  /* 0x0000000a0c0c7981 */ /* 0x000f28000c1e1900 */
[----:B------:R-:W4:Y:S04]  /*0a10*/  LDG.E R19, desc[UR10][R6.64+0x8] ;  /* 0x0000080a06137981 */ /* 0x000f28000c1e1900 */
[----:B------:R-:W5:Y:S04]  /*0a20*/  LDG.E R14, desc[UR10][R14.64] ;  /* 0x0000000a0e0e7981 */ /* 0x000f68000c1e1900 */
[----:B------:R-:W5:Y:S01]  /*0a30*/  LDG.E R21, desc[UR10][R6.64+0xc] ;  /* 0x00000c0a06157981 */ /* 0x000f62000c1e1900 */
[----:B------:R-:W-:Y:S01]  /*0a40*/  IADD3 R4, PT, PT, R4, 0x4, RZ ;  /* 0x0000000404047810 */ /* 0x000fe20007ffe0ff */
[----:B--2---:R-:W-:-:S04]  /*0a50*/  FFMA R2, R2, R8, R17 ;  /* 0x0000000802027223 */ /* 0x004fc80000000011 */
[----:B---3--:R-:W-:-:S04]  /*0a60*/  FFMA R2, R5, R10, R2 ;  /* 0x0000000a05027223 */ /* 0x008fc80000000002 */
[----:B----4-:R-:W-:-:S04]  /*0a70*/  FFMA R2, R19, R12, R2 ;  /* 0x0000000c13027223 */ /* 0x010fc80000000002 */
[----:B-----5:R-:W-:-:S07]  /*0a80*/  FFMA R17, R21, R14, R2 ;  /* 0x0000000e15117223 */ /* 0x020fce0000000002 */
.L_x_31:
[----:B------:R-:W-:Y:S05]  /*0a90*/  BRA.U !UP1, `(.L_x_27) ;  /* 0x0000000109447547 */ /* 0x000fea000b800000 */
[----:B------:R-:W0:Y:S01]  /*0aa0*/  LDC.64 R6, c[0x0][0x380] ;  /* 0x0000e000ff067b82 */ /* 0x000e220000000a00 */
[----:B------:R-:W-:Y:S01]  /*0ab0*/  IMAD R2, R4, R3, R0 ;  /* 0x0000000304027224 */ /* 0x000fe200078e0200 */
[----:B------:R-:W-:-:S06]  /*0ac0*/  UIADD3 UR4, UPT, UPT, -UR4, URZ, URZ ;  /* 0x000000ff04047290 */ /* 0x000fcc000fffe1ff */
[----:B------:R-:W1:Y:S01]  /*0ad0*/  LDC.64 R8, c[0x0][0x388] ;  /* 0x0000e200ff087b82 */ /* 0x000e620000000a00 */
[----:B0-----:R-:W-:-:S03]  /*0ae0*/  IMAD.WIDE.U32 R6, R4, 0x4, R6 ;  /* 0x0000000404067825 */ /* 0x001fc600078e0006 */
[----:B------:R-:W-:-:S07]  /*0af0*/  MOV R10, R6 ;  /* 0x00000006000a7202 */ /* 0x000fce0000000f00 */
.L_x_32:
[----:B-1----:R-:W-:Y:S01]  /*0b00*/  IMAD.WIDE R4, R2, 0x4, R8 ;  /* 0x0000000402047825 */ /* 0x002fe200078e0208 */
[----:B------:R-:W-:-:S05]  /*0b10*/  MOV R6, R10 ;  /* 0x0000000a00067202 */ /* 0x000fca0000000f00 */
[----:B------:R-:W2:Y:S04]  /*0b20*/  LDG.E R4, desc[UR10][R4.64] ;  /* 0x0000000a04047981 */ /* 0x000ea8000c1e1900 */
[----:B------:R0:W2:Y:S01]  /*0b30*/  LDG.E R6, desc[UR10][R6.64] ;  /* 0x0000000a06067981 */ /* 0x0000a2000c1e1900 */
[----:B------:R-:W-:-:S04]  /*0b40*/  UIADD3 UR4, UPT, UPT, UR4, 0x1, URZ ;  /* 0x0000000104047890 */ /* 0x000fc8000fffe0ff */
[----:B------:R-:W-:Y:S01]  /*0b50*/  UISETP.NE.AND UP0, UPT, UR4, URZ, UPT ;  /* 0x000000ff0400728c */ /* 0x000fe2000bf05270 */
[----:B------:R-:W-:Y:S02]  /*0b60*/  IADD3 R10, P0, PT, R10, 0x4, RZ ;  /* 0x000000040a0a7810 */ /* 0x000fe40007f1e0ff */
[----:B------:R-:W-:Y:S02]  /*0b70*/  IADD3 R2, PT, PT, R2, R3, RZ ;  /* 0x0000000302027210 */ /* 0x000fe40007ffe0ff */
[----:B0-----:R-:W-:Y:S01]  /*0b80*/  IADD3.X R7, PT, PT, RZ, R7, RZ, P0, !PT ;  /* 0x00000007ff077210 */ /* 0x001fe200007fe4ff */
[----:B--2---:R-:W-:-:S03]  /*0b90*/  FFMA R17, R6, R4, R17 ;  /* 0x0000000406117223 */ /* 0x004fc60000000011 */
[----:B------:R-:W-:Y:S05]  /*0ba0*/  BRA.U UP0, `(.L_x_32) ;  /* 0xfffffffd00d47547 */ /* 0x000fea000b83ffff */
.L_x_27:
[----:B------:R-:W-:Y:S01]  /*0bb0*/  MOV R2, 0x3bbb989d ;  /* 0x3bbb989d00027802 */ /* 0x000fe20000000f00 */
[----:B------:R-:W-:Y:S01]  /*0bc0*/  BSSY.RECONVERGENT B1, `(.L_x_33) ;  /* 0x0000016000017945 */ /* 0x000fe20003800200 */
[----:B------:R-:W-:-:S03]  /*0bd0*/  MOV R3, 0x437c0000 ;  /* 0x437c000000037802 */ /* 0x000fc60000000f00 */
[----:B------:R-:W-:-:S04]  /*0be0*/  FFMA.SAT R2, R17, -R2, 0.5 ;  /* 0x3f00000011027423 */ /* 0x000fc80000002802 */
[----:B------:R-:W-:-:S04]  /*0bf0*/  FFMA.RM R2, R2, R3, 12582913 ;  /* 0x4b40000102027423 */ /* 0x000fc80000004003 */
[C---:B------:R-:W-:Y:S01]  /*0c00*/  FADD R4, R2.reuse, -12583039 ;  /* 0xcb40007f02047421 */ /* 0x040fe20000000000 */
[----:B------:R-:W-:-:S03]  /*0c10*/  SHF.L.U32 R2, R2, 0x17, RZ ;  /* 0x0000001702027819 */ /* 0x000fc600000006ff */
[----:B------:R-:W-:-:S04]  /*0c20*/  FFMA R4, R17, -1.4426950216293334961, -R4 ;  /* 0xbfb8aa3b11047823 */ /* 0x000fc80000000804 */
[----:B------:R-:W-:-:S04]  /*0c30*/  FFMA R4, R17, -1.925963033500011079e-08, R4 ;  /* 0xb2a5706011047823 */ /* 0x000fc80000000004 */
[----:B------:R-:W0:Y:S02]  /*0c40*/  MUFU.EX2 R3, R4 ;  /* 0x0000000400037308 */ /* 0x000e240000000800 */
[----:B0-----:R-:W-:-:S05]  /*0c50*/  FFMA R3, R2, R3, 1 ;  /* 0x3f80000002037423 */ /* 0x001fca0000000003 */
[----:B------:R-:W-:-:S04]  /*0c60*/  IADD3 R2, PT, PT, R3, 0x1800000, RZ ;  /* 0x0180000003027810 */ /* 0x000fc80007ffe0ff */
[----:B------:R-:W-:-:S04]  /*0c70*/  LOP3.LUT R2, R2, 0x7f800000, RZ, 0xc0, !PT ;  /* 0x7f80000002027812 */ /* 0x000fc800078ec0ff */
[----:B------:R-:W-:-:S13]  /*0c80*/  ISETP.GT.U32.AND P0, PT, R2, 0x1ffffff, PT ;  /* 0x01ffffff0200780c */ /* 0x000fda0003f04070 */
[----:B------:R-:W-:Y:S05]  /*0c90*/  @P0 BRA `(.L_x_34) ;  /* 0x0000000000100947 */ /* 0x000fea0003800000 */
[----:B------:R-:W-:-:S07]  /*0ca0*/  MOV R4, 0xcc0 ;  /* 0x00000cc000047802 */ /* 0x000fce0000000f00 */
[----:B------:R-:W-:Y:S05]  /*0cb0*/  CALL.REL.NOINC `($__internal_0_$__cuda_sm20_rcp_rn_f32_slowpath) ;  /* 0x0000000c00747944 */ /* 0x000fea0003c00000 */
[----:B------:R-:W-:Y:S01]  /*0cc0*/  MOV R5, R2 ;  /* 0x0000000200057202 */ /* 0x000fe20000000f00 */
[----:B------:R-:W-:Y:S06]  /*0cd0*/  BRA `(.L_x_35) ;  /* 0x0000000000107947 */ /* 0x000fec0003800000 */
.L_x_34:
[----:B------:R-:W0:Y:S02]  /*0ce0*/  MUFU.RCP R5, R3 ;  /* 0x0000000300057308 */ /* 0x000e240000001000 */
[----:B0-----:R-:W-:-:S04]  /*0cf0*/  FFMA R2, R3, R5, -1 ;  /* 0xbf80000003027423 */ /* 0x001fc80000000005 */
[----:B------:R-:W-:-:S04]  /*0d00*/  FADD.FTZ R2, -R2, -RZ ;  /* 0x800000ff02027221 */ /* 0x000fc80000010100 */
[----:B------:R-:W-:-:S07]  /*0d10*/  FFMA R5, R5, R2, R5 ;  /* 0x0000000205057223 */ /* 0x000fce0000000005 */
.L_x_35:
[----:B------:R-:W-:Y:S05]  /*0d20*/  BSYNC.RECONVERGENT B1 ;  /* 0x0000000000017941 */ /* 0x000fea0003800200 */
.L_x_33:
[----:B------:R-:W0:Y:S02]  /*0d30*/  LDC.64 R2, c[0x0][0x398] ;  /* 0x0000e600ff027b82 */ /* 0x000e240000000a00 */
[----:B0-----:R-:W-:-:S05]  /*0d40*/  IMAD.WIDE R2, R0, 0x4, R2 ;  /* 0x0000000400027825 */ /* 0x001fca00078e0202 */
[----:B------:R0:W-:Y:S02]  /*0d50*/  STG.E desc[UR10][R2.64], R5 ;  /* 0x0000000502007986 */ /* 0x0001e4000c10190a */
.L_x_26:
[----:B------:R-:W-:Y:S05]  /*0d60*/  BSYNC.RECONVERGENT B0 ;  /* 0x0000000000007941 */ /* 0x000fea0003800200 */
.L_x_25:
[----:B0-----:R-:W0:Y:S08]  /*0d70*/  LDC R3, c[0x0][0x3b0] ;  /* 0x0000ec00ff037b82 */ /* 0x001e300000000800 */
[----:B------:R-:W-:Y:S01]  /*0d80*/  BAR.SYNC.DEFER_BLOCKING 0x0 ;  /* 0x0000000000007b1d */ /* 0x000fe20000010000 */
[----:B0-----:R-:W-:-:S13]  /*0d90*/  ISETP.GE.AND P0, PT, R0, R3, PT ;  /* 0x000000030000720c */ /* 0x001fda0003f06270 */
[----:B------:R-:W-:Y:S05]  /*0da0*/  @P0 EXIT ;  /* 0x000000000000094d */ /* 0x000fea0003800000 */
[----:B------:R-:W0:Y:S01]  /*0db0*/  LDCU UR6, c[0x0][0x3ac] ;  /* 0x00007580ff0677ac */ /* 0x000e220008000800 */
[----:B------:R-:W-:Y:S01]  /*0dc0*/  HFMA2 R17, -RZ, RZ, 0, 0 ;  /* 0x00000000ff117431 */ /* 0x000fe200000001ff */
[----:B0-----:R-:W-:-:S09]  /*0dd0*/  UISETP.GE.AND UP0, UPT, UR6, 0x1, UPT ;  /* 0x000000010600788c */ /* 0x001fd2000bf06270 */
[----:B------:R-:W-:Y:S05]  /*0de0*/  BRA.U !UP0, `(.L_x_36) ;  /* 0x0000000908b87547 */ /* 0x000fea000b800000 */
[----:B------:R-:W-:Y:S01]  /*0df0*/  UIADD3 UR4, UPT, UPT, UR6, -0x1, URZ ;  /* 0xffffffff06047890 */ /* 0x000fe2000fffe0ff */
[----:B------:R-:W-:Y:S01]  /*0e00*/  MOV R17, RZ ;  /* 0x000000ff00117202 */ /* 0x000fe20000000f00 */
[----:B------:R-:W-:Y:S01]  /*0e10*/  ULOP3.LUT UR7, UR6, 0xf, URZ, 0xc0, !UPT ;  /* 0x0000000f06077892 */ /* 0x000fe2000f8ec0ff */
[----:B------:R-:W-:Y:S01]  /*0e20*/  MOV R4, RZ ;  /* 0x000000ff00047202 */ /* 0x000fe20000000f00 */
[----:B------:R-:W-:Y:S02]  /*0e30*/  UISETP.GE.U32.AND UP1, UPT, UR4, 0xf, UPT ;  /* 0x0000000f0400788c */ /* 0x000fe4000bf26070 */
[----:B------:R-:W-:-:S07]  /*0e40*/  UISETP.NE.AND UP0, UPT, UR7, URZ, UPT ;  /* 0x000000ff0700728c */ /* 0x000fce000bf05270 */
[----:B------:R-:W-:Y:S05]  /*0e50*/  BRA.U !UP1, `(.L_x_37) ;  /* 0x0000000509447547 */ /* 0x000fea000b800000 */
        /* <DEDUP_REMOVED lines=10> */
.L_x_38:
        /* <DEDUP_REMOVED lines=71> */
.L_x_37:
        /* <DEDUP_REMOVED lines=42> */
.L_x_39:
        /* <DEDUP_REMOVED lines=26> */
.L_x_40:
[----:B------:R-:W-:Y:S05]  /*17b0*/  BRA.U !UP1, `(.L_x_36) ;  /* 0x0000000109447547 */ /* 0x000fea000b800000 */
[----:B------:R-:W0:Y:S01]  /*17c0*/  LDC.64 R6, c[0x0][0x398] ;  /* 0x0000e600ff067b82 */ /* 0x000e220000000a00 */
[----:B------:R-:W-:Y:S01]  /*17d0*/  IMAD R2, R4, R3, R0 ;  /* 0x0000000304027224 */ /* 0x000fe200078e0200 */
[----:B------:R-:W-:-:S06]  /*17e0*/  UIADD3 UR4, UPT, UPT, -UR4, URZ, URZ ;  /* 0x000000ff04047290 */ /* 0x000fcc000fffe1ff */
[----:B------:R-:W1:Y:S01]  /*17f0*/  LDC.64 R8, c[0x0][0x390] ;  /* 0x0000e400ff087b82 */ /* 0x000e620000000a00 */
[----:B0-----:R-:W-:-:S03]  /*1800*/  IMAD.WIDE.U32 R6, R4, 0x4, R6 ;  /* 0x0000000404067825 */ /* 0x001fc600078e0006 */
[----:B------:R-:W-:-:S07]  /*1810*/  MOV R10, R6 ;  /* 0x00000006000a7202 */ /* 0x000fce0000000f00 */
.L_x_41:
        /* <DEDUP_REMOVED lines=11> */
.L_x_36:
        /* <DEDUP_REMOVED lines=19> */
.L_x_43:
[----:B------:R-:W0:Y:S02]  /*1a00*/  MUFU.RCP R5, R3 ;  /* 0x0000000300057308 */ /* 0x000e240000001000 */
[----:B0-----:R-:W-:-:S04]  /*1a10*/  FFMA R2, R3, R5, -1 ;  /* 0xbf80000003027423 */ /* 0x001fc80000000005 */
[----:B------:R-:W-:-:S04]  /*1a20*/  FADD.FTZ R2, -R2, -RZ ;  /* 0x800000ff02027221 */ /* 0x000fc80000010100 */
[----:B------:R-:W-:-:S07]  /*1a30*/  FFMA R5, R5, R2, R5 ;  /* 0x0000000205057223 */ /* 0x000fce0000000005 */
.L_x_44:
[----:B------:R-:W-:Y:S05]  /*1a40*/  BSYNC.RECONVERGENT B0 ;  /* 0x0000000000007941 */ /* 0x000fea0003800200 */
.L_x_42:
[----:B------:R-:W0:Y:S02]  /*1a50*/  LDC.64 R2, c[0x0][0x3a0] ;  /* 0x0000e800ff027b82 */ /* 0x000e240000000a00 */
[----:B0-----:R-:W-:-:S05]  /*1a60*/  IMAD.WIDE R2, R0, 0x4, R2 ;  /* 0x0000000400027825 */ /* 0x001fca00078e0202 */
[----:B------:R-:W-:Y:S01]  /*1a70*/  STG.E desc[UR10][R2.64], R5 ;  /* 0x0000000502007986 */ /* 0x000fe2000c10190a */
[----:B------:R-:W-:Y:S05]  /*1a80*/  EXIT ;  /* 0x000000000000794d */ /* 0x000fea0003800000 */
        .weak           $__internal_0_$__cuda_sm20_rcp_rn_f32_slowpath
        .type           $__internal_0_$__cuda_sm20_rcp_rn_f32_slowpath,@function
        .size           $__internal_0_$__cuda_sm20_rcp_rn_f32_slowpath,(.L_x_62 - $__internal_0_$__cuda_sm20_rcp_rn_f32_slowpath)
$__internal_0_$__cuda_sm20_rcp_rn_f32_slowpath:
[----:B------:R-:W-:Y:S01]  /*1a90*/  SHF.L.U32 R2, R3, 0x1, RZ ;  /* 0x0000000103027819 */ /* 0x000fe200000006ff */
[----:B------:R-:W-:Y:S03]  /*1aa0*/  BSSY.RECONVERGENT B2, `(.L_x_45) ;  /* 0x0000030000027945 */ /* 0x000fe60003800200 */
[----:B------:R-:W-:-:S04]  /*1ab0*/  SHF.R.U32.HI R9, RZ, 0x18, R2 ;  /* 0x00000018ff097819 */ /* 0x000fc80000011602 */
[----:B------:R-:W-:-:S13]  /*1ac0*/  ISETP.NE.U32.AND P0, PT, R9, RZ, PT ;  /* 0x000000ff0900720c */ /* 0x000fda0003f05070 */
[----:B------:R-:W-:Y:S05]  /*1ad0*/  @P0 BRA `(.L_x_46) ;  /* 0x0000000000280947 */ /* 0x000fea0003800000 */
[----:B------:R-:W-:-:S04]  /*1ae0*/  SHF.L.U32 R2, R3, 0x1, RZ ;  /* 0x0000000103027819 */ /* 0x000fc800000006ff */
[----:B------:R-:W-:-:S13]  /*1af0*/  ISETP.NE.AND P0, PT, R2, RZ, PT ;  /* 0x000000ff0200720c */ /* 0x000fda0003f05270 */
[----:B------:R-:W-:Y:S01]  /*1b00*/  @P0 FFMA R6, R3, 1.84467440737095516160e+19, RZ ;  /* 0x5f80000003060823 */ /* 0x000fe200000000ff */
[----:B------:R-:W-:Y:S08]  /*1b10*/  @!P0 MUFU.RCP R5, R3 ;  /* 0x0000000300058308 */ /* 0x000ff00000001000 */
[----:B------:R-:W0:Y:S02]  /*1b20*/  @P0 MUFU.RCP R7, R6 ;  /* 0x0000000600070308 */ /* 0x000e240000001000 */
[----:B0-----:R-:W-:-:S04]  /*1b30*/  @P0 FFMA R2, R6, R7, -1 ;  /* 0xbf80000006020423 */ /* 0x001fc80000000007 */
[----:B------:R-:W-:-:S04]  /*1b40*/  @P0 FADD.FTZ R2, -R2, -RZ ;  /* 0x800000ff02020221 */ /* 0x000fc80000010100 */
[----:B------:R-:W-:-:S04]  /*1b50*/  @P0 FFMA R2, R7, R2, R7 ;  /* 0x0000000207020223 */ /* 0x000fc80000000007 */
[----:B------:R-:W-:Y:S01]  /*1b60*/  @P0 FFMA R5, R2, 1.84467440737095516160e+19, RZ ;  /* 0x5f80000002050823 */ /* 0x000fe200000000ff */
[----:B------:R-:W-:Y:S06]  /*1b70*/  BRA `(.L_x_47) ;  /* 0x0000000000887947 */ /* 0x000fec0003800000 */
.L_x_46:
[----:B------:R-:W-:-:S04]  /*1b80*/  IADD3 R11, PT, PT, R9, -0xfd, RZ ;  /* 0xffffff03090b7810 */ /* 0x000fc80007ffe0ff */
[----:B------:R-:W-:-:S13]  /*1b90*/  ISETP.GT.U32.AND P0, PT, R11, 0x1, PT ;  /* 0x000000010b00780c */ /* 0x000fda0003f04070 */
[----:B------:R-:W-:Y:S05]  /*1ba0*/  @P0 BRA `(.L_x_48) ;  /* 0x0000000000780947 */ /* 0x000fea0003800000 */
[----:B------:R-:W-:Y:S01]  /*1bb0*/  LOP3.LUT R2, R3, 0x7fffff, RZ, 0xc0, !PT ;  /* 0x007fffff03027812 */ /* 0x000fe200078ec0ff */
[----:B------:R-:W-:-:S03]  /*1bc0*/  HFMA2 R8, -RZ, RZ, 0, 1.78813934326171875e-07 ;  /* 0x00000003ff087431 */ /* 0x000fc600000001ff */
[----:B------:R-:W-:-:S04]  /*1bd0*/  LOP3.LUT R2, R2, 0x3f800000, RZ, 0xfc, !PT ;  /* 0x3f80000002027812 */ /* 0x000fc800078efcff */
[----:B------:R-:W0:Y:S01]  /*1be0*/  MUFU.RCP R5, R2 ;  /* 0x0000000200057308 */ /* 0x000e220000001000 */
[----:B------:R-:W-:Y:S01]  /*1bf0*/  SHF.L.U32 R8, R8, R11, RZ ;  /* 0x0000000b08087219 */ /* 0x000fe200000006ff */
[----:B0-----:R-:W-:-:S04]  /*1c00*/  FFMA R6, R2, R5, -1 ;  /* 0xbf80000002067423 */ /* 0x001fc80000000005 */
[----:B------:R-:W-:-:S04]  /*1c10*/  FADD.FTZ R6, -R6, -RZ ;  /* 0x800000ff06067221 */ /* 0x000fc80000010100 */
[CCC-:B------:R-:W-:Y:S01]  /*1c20*/  FFMA.RM R7, R5.reuse, R6.reuse, R5.reuse ;  /* 0x0000000605077223 */ /* 0x1c0fe20000004005 */
[----:B------:R-:W-:-:S04]  /*1c30*/  FFMA.RP R6, R5, R6, R5 ;  /* 0x0000000605067223 */ /* 0x000fc80000008005 */
[C---:B------:R-:W-:Y:S02]  /*1c40*/  LOP3.LUT R5, R7.reuse, 0x7fffff, RZ, 0xc0, !PT ;  /* 0x007fffff07057812 */ /* 0x040fe400078ec0ff */
[----:B------:R-:W-:Y:S02]  /*1c50*/  FSETP.NEU.FTZ.AND P0, PT, R7, R6, PT ;  /* 0x000000060700720b */ /* 0x000fe40003f1d000 */
[----:B------:R-:W-:Y:S02]  /*1c60*/  LOP3.LUT R5, R5, 0x800000, RZ, 0xfc, !PT ;  /* 0x0080000005057812 */ /* 0x000fe400078efcff */
[----:B------:R-:W-:Y:S02]  /*1c70*/  SEL R6, RZ, 0xffffffff, !P0 ;  /* 0xffffffffff067807 */ /* 0x000fe40004000000 */
[----:B------:R-:W-:Y:S02]  /*1c80*/  LOP3.LUT R8, R8, R5, RZ, 0xc0, !PT ;  /* 0x0000000508087212 */ /* 0x000fe400078ec0ff */
[----:B------:R-:W-:-:S02]  /*1c90*/  IADD3 R6, PT, PT, -R6, RZ, RZ ;  /* 0x000000ff06067210 */ /* 0x000fc40007ffe1ff */
[-C--:B------:R-:W-:Y:S02]  /*1ca0*/  SHF.R.U32.HI R8, RZ, R11.reuse, R8 ;  /* 0x0000000bff087219 */ /* 0x080fe40000011608 */
[----:B------:R-:W-:Y:S02]  /*1cb0*/  LOP3.LUT P1, RZ, R6, R11, R5, 0xf8, !PT ;  /* 0x0000000b06ff7212 */ /* 0x000fe4000782f805 */
[C---:B------:R-:W-:Y:S02]  /*1cc0*/  LOP3.LUT P0, RZ, R8.reuse, 0x1, RZ, 0xc0, !PT ;  /* 0x0000000108ff7812 */ /* 0x040fe4000780c0ff */
[----:B------:R-:W-:-:S04]  /*1cd0*/  LOP3.LUT P2, RZ, R8, 0x2, RZ, 0xc0, !PT ;  /* 0x0000000208ff7812 */ /* 0x000fc8000784c0ff */
[----:B------:R-:W-:Y:S02]  /*1ce0*/  PLOP3.LUT P0, PT, P0, P1, P2, 0xe0, 0x0 ;  /* 0x000000000000781c */ /* 0x000fe40000703c20 */
[----:B------:R-:W-:Y:S02]  /*1cf0*/  LOP3.LUT P1, RZ, R3, 0x7fffff, RZ, 0xc0, !PT ;  /* 0x007fffff03ff7812 */ /* 0x000fe4000782c0ff */
[----:B------:R-:W-:-:S04]  /*1d00*/  SEL R2, RZ, 0x1, !P0 ;  /* 0x00000001ff027807 */ /* 0x000fc80004000000 */
[----:B------:R-:W-:-:S04]  /*1d10*/  IADD3 R2, PT, PT, -R2, RZ, RZ ;  /* 0x000000ff02027210 */ /* 0x000fc80007ffe1ff */
[----:B------:R-:W-:Y:S02]  /*1d20*/  ISETP.GE.AND P0, PT, R2, RZ, PT ;  /* 0x000000ff0200720c */ /* 0x000fe40003f06270 */
[----:B------:R-:W-:-:S04]  /*1d30*/  IADD3 R2, PT, PT, R9, -0xfc, RZ ;  /* 0xffffff0409027810 */ /* 0x000fc80007ffe0ff */
[----:B------:R-:W-:-:S07]  /*1d40*/  SHF.R.U32.HI R2, RZ, R2, R5 ;  /* 0x00000002ff027219 */ /* 0x000fce0000011605 */
[----:B------:R-:W-:-:S04]  /*1d50*/  @!P0 IADD3 R2, PT, PT, R2, 0x1, RZ ;  /* 0x0000000102028810 */ /* 0x000fc80007ffe0ff */
[----:B------:R-:W-:-:S04]  /*1d60*/  @!P1 SHF.L.U32 R2, R2, 0x1, RZ ;  /* 0x0000000102029819 */ /* 0x000fc800000006ff */
[----:B------:R-:W-:Y:S01]  /*1d70*/  LOP3.LUT R5, R2, 0x80000000, R3, 0xf8, !PT ;  /* 0x8000000002057812 */ /* 0x000fe200078ef803 */
[----:B------:R-:W-:Y:S06]  /*1d80*/  BRA `(.L_x_47) ;  /* 0x0000000000047947 */ /* 0x000fec0003800000 */
.L_x_48:
[----:B------:R0:W1:Y:S02]  /*1d90*/  MUFU.RCP R5, R3 ;  /* 0x0000000300057308 */ /* 0x0000640000001000 */
.L_x_47:
[----:B------:R-:W-:Y:S05]  /*1da0*/  BSYNC.RECONVERGENT B2 ;  /* 0x0000000000027941 */ /* 0x000fea0003800200 */
.L_x_45:
[----:B-1----:R-:W-:Y:S01]  /*1db0*/  MOV R2, R5 ;  /* 0x0000000500027202 */ /* 0x002fe20000000f00 */
[----:B------:R-:W-:-:S04]  /*1dc0*/  HFMA2 R5, -RZ, RZ, 0, 0 ;  /* 0x00000000ff057431 */ /* 0x000fc800000001ff */
[----:B0-----:R-:W-:Y:S05]  /*1dd0*/  RET.REL.NODEC R4 `(_Z11feedforwardPfS_S_S_S_iii) ;  /* 0xffffffe004887950 */ /* 0x001fea0003c3ffff */
.L_x_49:
        /* <DEDUP_REMOVED lines=10> */
.L_x_62:


//--------------------- .text._Z11initWeightsPfim --------------------------
	.section	.text._Z11initWeightsPfim,"ax",@progbits
	.align	128
        .global         _Z11initWeightsPfim
        .type           _Z11initWeightsPfim,@function
        .size           _Z11initWeightsPfim,(.L_x_65 - _Z11initWeightsPfim)
        .other          _Z11initWeightsPfim,@"STO_CUDA_ENTRY STV_DEFAULT"
_Z11initWeightsPfim:
.text._Z11initWeightsPfim:
[----:B------:R-:W0:Y:S01]  /*0000*/  LDC R1, c[0x0][0x37c] ;  /* 0x0000df00ff017b82 */ /* 0x000e220000000800 */
[----:B------:R-:W1:Y:S07]  /*0010*/  S2R R3, SR_TID.X ;  /* 0x0000000000037919 */ /* 0x000e6e0000002100 */
[----:B------:R-:W1:Y:S01]  /*0020*/  S2UR UR4, SR_CTAID.X ;  /* 0x00000000000479c3 */ /* 0x000e620000002500 */
[----:B------:R-:W2:Y:S01]  /*0030*/  LDCU UR5, c[0x0][0x388] ;  /* 0x00007100ff0577ac */ /* 0x000ea20008000800 */
[----:B0-----:R-:W-:-:S06]  /*0040*/  VIADD R1, R1, 0xffffffd0 ;  /* 0xffffffd001017836 */ /* 0x001fcc0000000000 */
[----:B------:R-:W1:Y:S02]  /*0050*/  LDC R10, c[0x0][0x360] ;  /* 0x0000d800ff0a7b82 */ /* 0x000e640000000800 */
[----:B-1----:R-:W-:-:S05]  /*0060*/  IMAD R10, R10, UR4, R3 ;  /* 0x000000040a0a7c24 */ /* 0x002fca000f8e0203 */
[----:B--2---:R-:W-:-:S13]  /*0070*/  ISETP.GE.AND P0, PT, R10, UR5, PT ;  /* 0x000000050a007c0c */ /* 0x004fda000bf06270 */
[----:B------:R-:W-:Y:S05]  /*0080*/  @P0 EXIT ;  /* 0x000000000000094d */ /* 0x000fea0003800000 */
[----:B------:R-:W0:Y:S01]  /*0090*/  LDC.64 R2, c[0x0][0x390] ;  /* 0x0000e400ff027b82 */ /* 0x000e220000000a00 */
[----:B------:R-:W-:Y:S01]  /*00a0*/  ISETP.NE.AND P0, PT, R10, RZ, PT ;  /* 0x000000ff0a00720c */ /* 0x000fe20003f05270 */
[----:B------:R-:W1:Y:S01]  /*00b0*/  LDCU.64 UR6, c[0x0][0x358] ;  /* 0x00006b00ff0677ac */ /* 0x000e620008000a00 */
[----:B------:R-:W-:Y:S01]  /*00c0*/  BSSY.RECONVERGENT B0, `(.L_x_50) ;  /* 0x000025e000007945 */ /* 0x000fe20003800200 */
[----:B0-----:R-:W-:Y:S02]  /*00d0*/  LOP3.LUT R0, R2, 0xaad26b49, RZ, 0x3c, !PT ;  /* 0xaad26b4902007812 */ /* 0x001fe400078e3cff */
[----:B------:R-:W-:-:S03]  /*00e0*/  LOP3.LUT R2, R3, 0xf7dcefdd, RZ, 0x3c, !PT ;  /* 0xf7dcefdd03027812 */ /* 0x000fc600078e3cff */
[----:B------:R-:W-:Y:S02]  /*00f0*/  IMAD R0, R0, 0x4182bed5, RZ ;  /* 0x4182bed500007824 */ /* 0x000fe400078e02ff */
[----:B------:R-:W-:Y:S02]  /*0100*/  IMAD R9, R2, -0x658354e5, RZ ;  /* 0x9a7cab1b02097824 */ /* 0x000fe400078e02ff */
[C---:B------:R-:W-:Y:S01]  /*0110*/  VIADD R5, R0.reuse, 0x583f19 ;  /* 0x00583f1900057836 */ /* 0x040fe20000000000 */
[C---:B------:R-:W-:Y:S01]  /*0120*/  LOP3.LUT R6, R0.reuse, 0x159a55e5, RZ, 0x3c, !PT ;  /* 0x159a55e500067812 */ /* 0x040fe200078e3cff */
[C---:B------:R-:W-:Y:S01]  /*0130*/  VIADD R3, R0.reuse, 0x75bcd15 ;  /* 0x075bcd1500037836 */ /* 0x040fe20000000000 */
[----:B------:R-:W-:Y:S01]  /*0140*/  IADD3 R2, PT, PT, R0, 0x64f0c9, R9 ;  /* 0x0064f0c900027810 */ /* 0x000fe20007ffe009 */
[C---:B------:R-:W-:Y:S01]  /*0150*/  VIADD R7, R9.reuse, 0x1f123bb5 ;  /* 0x1f123bb509077836 */ /* 0x040fe20000000000 */
[----:B------:R-:W-:Y:S02]  /*0160*/  LOP3.LUT R4, R9, 0x5491333, RZ, 0x3c, !PT ;  /* 0x0549133309047812 */ /* 0x000fe400078e3cff */
[----:B------:R-:W-:Y:S01]  /*0170*/  SHF.R.S32.HI R0, RZ, 0x1f, R10 ;  /* 0x0000001fff007819 */ /* 0x000fe2000001140a */
[----:B------:R0:W-:Y:S04]  /*0180*/  STL.64 [R1], R2 ;  /* 0x0000000201007387 */ /* 0x0001e80000100a00 */
[----:B------:R0:W-:Y:S04]  /*0190*/  STL.64 [R1+0x8], R6 ;  /* 0x0000080601007387 */ /* 0x0001e80000100a00 */
[----:B------:R0:W-:Y:S01]  /*01a0*/  STL.64 [R1+0x10], R4 ;  /* 0x0000100401007387 */ /* 0x0001e20000100a00 */
[----:B-1----:R-:W-:Y:S05]  /*01b0*/  @!P0 BRA `(.L_x_51) ;  /* 0x0000002400388947 */ /* 0x002fea0003800000 */
[----:B------:R-:W-:Y:S02]  /*01c0*/  IMAD.MOV.U32 R13, RZ, RZ, R0 ;  /* 0x000000ffff0d7224 */ /* 0x000fe400078e0000 */
[----:B------:R-:W-:Y:S02]  /*01d0*/  IMAD.MOV.U32 R11, RZ, RZ, RZ ;  /* 0x000000ffff0b7224 */ /* 0x000fe400078e00ff */
[----:B0-----:R-:W-:-:S07]  /*01e0*/  IMAD.MOV.U32 R2, RZ, RZ, R10 ;  /* 0x000000ffff027224 */ /* 0x001fce00078e000a */
.L_x_60:
[----:B------:R-:W-:Y:S01]  /*01f0*/  LOP3.LUT R0, R2, 0x3, RZ, 0xc0, !PT ;  /* 0x0000000302007812 */ /* 0x000fe200078ec0ff */
[----:B------:R-:W-:Y:S03]  /*0200*/  BSSY.RECONVERGENT B1, `(.L_x_52) ;  /* 0x0000243000017945 */ /* 0x000fe60003800200 */
[----:B------:R-:W-:-:S04]  /*0210*/  ISETP.NE.U32.AND P0, PT, R0, RZ, PT ;  /* 0x000000ff0000720c */ /* 0x000fc80003f05070 */
[----:B------:R-:W-:-:S13]  /*0220*/  ISETP.NE.AND.EX P0, PT, RZ, RZ, PT, P0 ;  /* 0x000000ffff00720c */ /* 0x000fda0003f05300 */
[----:B0-----:R-:W-:Y:S05]  /*0230*/  @!P0 BRA `(.L_x_53) ;  /* 0x0000002000fc8947 */ /* 0x001fea0003800000 */
[----:B------:R-:W0:Y:S01]  /*0240*/  LDC.64 R8, c[0x4][RZ] ;  /* 0x01000000ff087b82 */ /* 0x000e220000000a00 */
[----:B------:R-:W-:Y:S01]  /*0250*/  IMAD.MOV.U32 R0, RZ, RZ, RZ ;  /* 0x000000ffff007224 */ /* 0x000fe200078e00ff */
[----:B------:R-:W-:Y:S02]  /*0260*/  CS2R R4, SRZ ;  /* 0x0000000000047805 */ /* 0x000fe4000001ff00 */
[----:B------:R-:W-:Y:S01]  /*0270*/  CS2R R6, SRZ ;  /* 0x0000000000067805 */ /* 0x000fe2000001ff00 */
[----:B------:R-:W-:Y:S02]  /*0280*/  IMAD.MOV.U32 R3, RZ, RZ, RZ ;  /* 0x000000ffff037224 */ /* 0x000fe400078e00ff */
[----:B0-----:R-:W-:-:S07]  /*0290*/  IMAD.WIDE.U32 R8, R11, 0xc80, R8 ;  /* 0x00000c800b087825 */ /* 0x001fce00078e0008 */
.L_x_55:
[----:B------:R-:W-:-:S06]  /*02a0*/  IMAD R12, R0, 0x4, R1 ;  /* 0x00000004000c7824 */ /* 0x000fcc00078e0201 */
[----:B------:R-:W5:Y:S01]  /*02b0*/  LDL R12, [R12+0x4] ;  /* 0x000004000c0c7983 */ /* 0x000f620000100800 */
[----:B------:R-:W-:-:S05]  /*02c0*/  UMOV UR4, URZ ;  /* 0x000000ff00047c82 */ /* 0x000fca0008000000 */
.L_x_54:
[----:B-----5:R-:W-:Y:S01]  /*02d0*/  SHF.R.U32.HI R22, RZ, UR4, R12 ;  /* 0x00000004ff167c19 */ /* 0x020fe2000801160c */
[----:B------:R-:W-:-:S03]  /*02e0*/  IMAD.SHL.U32 R14, R0, 0x20, RZ ;  /* 0x00000020000e7824 */ /* 0x000fc600078e00ff */
[----:B------:R-:W-:Y:S01]  /*02f0*/  LOP3.LUT R15, R22, 0x1, RZ, 0xc0, !PT ;  /* 0x00000001160f7812 */ /* 0x000fe200078ec0ff */
[----:B------:R-:W-:-:S03]  /*0300*/  VIADD R14, R14, UR4 ;  /* 0x000000040e0e7c36 */ /* 0x000fc60008000000 */
[----:B------:R-:W-:Y:S01]  /*0310*/  ISETP.NE.U32.AND P0, PT, R15, 0x1, PT ;  /* 0x000000010f00780c */ /* 0x000fe20003f05070 */
[----:B------:R-:W-:-:S03]  /*0320*/  IMAD R15, R14, 0x5, RZ ;  /* 0x000000050e0f7824 */ /* 0x000fc600078e02ff */
[----:B------:R-:W-:Y:S01]  /*0330*/  R2P PR, R22, 0x7e ;  /* 0x0000007e16007804 */ /* 0x000fe20000000000 */
[----:B------:R-:W-:-:S08]  /*0340*/  IMAD.WIDE.U32 R14, R15, 0x4, R8 ;  /* 0x000000040f0e7825 */ /* 0x000fd000078e0008 */
[----:B------:R-:W2:Y:S04]  /*0350*/  @!P0 LDG.E R16, desc[UR6][R14.64+0x10] ;  /* 0x000010060e108981 */ /* 0x000ea8000c1e1900 */
[----:B------:R-:W3:Y:S04]  /*0360*/  @P1 LDG.E R18, desc[UR6][R14.64+0x24] ;  /* 0x000024060e121981 */ /* 0x000ee8000c1e1900 */
[----:B------:R-:W4:Y:S04]  /*0370*/  @P2 LDG.E R20, desc[UR6][R14.64+0x38] ;  /* 0x000038060e142981 */ /* 0x000f28000c1e1900 */
[----:B------:R-:W4:Y:S04]  /*0380*/  @P3 LDG.E R24, desc[UR6][R14.64+0x4c] ;  /* 0x00004c060e183981 */ /* 0x000f28000c1e1900 */
[----:B------:R-:W4:Y:S04]  /*0390*/  @P4 LDG.E R26, desc[UR6][R14.64+0x60] ;  /* 0x000060060e1a4981 */ /* 0x000f28000c1e1900 */
[----:B------:R-:W4:Y:S04]  /*03a0*/  @!P0 LDG.E R17, desc[UR6][R14.64+0x4] ;  /* 0x000004060e118981 */ /* 0x000f28000c1e1900 */
[----:B------:R-:W4:Y:S04]  /*03b0*/  @!P0 LDG.E R19, desc[UR6][R14.64+0xc] ;  /* 0x00000c060e138981 */ /* 0x000f28000c1e1900 */
[----:B------:R-:W4:Y:S04]  /*03c0*/  @P1 LDG.E R21, desc[UR6][R14.64+0x18] ;  /* 0x000018060e151981 */ /* 0x000f28000c1e1900 */
[----:B------:R-:W4:Y:S04]  /*03d0*/  @P3 LDG.E R23, desc[UR6][R14.64+0x40] ;  /* 0x000040060e173981 */ /* 0x000f28000c1e1900 */
[----:B------:R-:W4:Y:S04]  /*03e0*/  @P5 LDG.E R25, desc[UR6][R14.64+0x70] ;  /* 0x000070060e195981 */ /* 0x000f28000c1e1900 */
[----:B------:R-:W4:Y:S01]  /*03f0*/  @P6 LDG.E R28, desc[UR6][R14.64+0x88] ;  /* 0x000088060e1c6981 */ /* 0x000f22000c1e1900 */
[----:B--2---:R-:W-:-:S03]  /*0400*/  @!P0 LOP3.LUT R5, R5, R16, RZ, 0x3c, !PT ;  /* 0x0000001005058212 */ /* 0x004fc600078e3cff */
[----:B------:R-:W2:Y:S01]  /*0410*/  @!P0 LDG.E R16, desc[UR6][R14.64] ;  /* 0x000000060e108981 */ /* 0x000ea2000c1e1900 */
[----:B---3--:R-:W-:-:S03]  /*0420*/  @P1 LOP3.LUT R5, R5, R18, RZ, 0x3c, !PT ;  /* 0x0000001205051212 */ /* 0x008fc600078e3cff */
[----:B------:R-:W3:Y:S01]  /*0430*/  @!P0 LDG.E R18, desc[UR6][R14.64+0x8] ;  /* 0x000008060e128981 */ /* 0x000ee2000c1e1900 */
[----:B----4-:R-:W-:-:S03]  /*0440*/  @P2 LOP3.LUT R5, R5, R20, RZ, 0x3c, !PT ;  /* 0x0000001405052212 */ /* 0x010fc600078e3cff */
[----:B------:R-:W4:Y:S01]  /*0450*/  @P1 LDG.E R20, desc[UR6][R14.64+0x14] ;  /* 0x000014060e141981 */ /* 0x000f22000c1e1900 */
[----:B------:R-:W-:-:S03]  /*0460*/  @P3 LOP3.LUT R5, R5, R24, RZ, 0x3c, !PT ;  /* 0x0000001805053212 */ /* 0x000fc600078e3cff */
[----:B------:R-:W4:Y:S01]  /*0470*/  @P5 LDG.E R24, desc[UR6][R14.64+0x74] ;  /* 0x000074060e185981 */ /* 0x000f22000c1e1900 */
[----:B------:R-:W-:-:S03]  /*0480*/  @P4 LOP3.LUT R5, R5, R26, RZ, 0x3c, !PT ;  /* 0x0000001a05054212 */ /* 0x000fc600078e3cff */
[----:B------:R-:W4:Y:S01]  /*0490*/  @P3 LDG.E R26, desc[UR6][R14.64+0x44] ;  /* 0x000044060e1a3981 */ /* 0x000f22000c1e1900 */
[----:B------:R-:W-:-:S03]  /*04a0*/  @!P0 LOP3.LUT R6, R6, R17, RZ, 0x3c, !PT ;  /* 0x0000001106068212 */ /* 0x000fc600078e3cff */
[----:B------:R-:W4:Y:S01]  /*04b0*/  @P1 LDG.E R17, desc[UR6][R14.64+0x20] ;  /* 0x000020060e111981 */ /* 0x000f22000c1e1900 */
[----:B------:R-:W-:-:S03]  /*04c0*/  @!P0 LOP3.LUT R4, R4, R19, RZ, 0x3c, !PT ;  /* 0x0000001304048212 */ /* 0x000fc600078e3cff */
[----:B------:R-:W4:Y:S01]  /*04d0*/  @P2 LDG.E R19, desc[UR6][R14.64+0x2c] ;  /* 0x00002c060e132981 */ /* 0x000f22000c1e1900 */
[----:B------:R-:W-:-:S03]  /*04e0*/  @P1 LOP3.LUT R6, R6, R21, RZ, 0x3c, !PT ;  /* 0x0000001506061212 */ /* 0x000fc600078e3cff */
[----:B------:R-:W4:Y:S01]  /*04f0*/  @P2 LDG.E R21, desc[UR6][R14.64+0x34] ;  /* 0x000034060e152981 */ /* 0x000f22000c1e1900 */
[----:B--2---:R-:W-:-:S03]  /*0500*/  @!P0 LOP3.LUT R3, R3, R16, RZ, 0x3c, !PT ;  /* 0x0000001003038212 */ /* 0x004fc600078e3cff */
[----:B------:R-:W2:Y:S01]  /*0510*/  @P1 LDG.E R16, desc[UR6][R14.64+0x1c] ;  /* 0x00001c060e101981 */ /* 0x000ea2000c1e1900 */
[----:B---3--:R-:W-:-:S03]  /*0520*/  @!P0 LOP3.LUT R7, R7, R18, RZ, 0x3c, !PT ;  /* 0x0000001207078212 */ /* 0x008fc600078e3cff */
[----:B------:R-:W3:Y:S01]  /*0530*/  @P2 LDG.E R18, desc[UR6][R14.64+0x28] ;  /* 0x000028060e122981 */ /* 0x000ee2000c1e1900 */
[----:B----4-:R-:W-:-:S03]  /*0540*/  @P1 LOP3.LUT R3, R3, R20, RZ, 0x3c, !PT ;  /* 0x0000001403031212 */ /* 0x010fc600078e3cff */
[----:B------:R-:W4:Y:S01]  /*0550*/  @P2 LDG.E R20, desc[UR6][R14.64+0x30] ;  /* 0x000030060e142981 */ /* 0x000f22000c1e1900 */
[----:B------:R-:W-:-:S03]  /*0560*/  @P5 LOP3.LUT R5, R5, R24, RZ, 0x3c, !PT ;  /* 0x0000001805055212 */ /* 0x000fc600078e3cff */
[----:B------:R-:W4:Y:S01]  /*0570*/  @P3 LDG.E R24, desc[UR6][R14.64+0x3c] ;  /* 0x00003c060e183981 */ /* 0x000f22000c1e1900 */
[----:B------:R-:W-:-:S03]  /*0580*/  @P1 LOP3.LUT R4, R4, R17, RZ, 0x3c, !PT ;  /* 0x0000001104041212 */ /* 0x000fc600078e3cff */
[----:B------:R-:W4:Y:S01]  /*0590*/  @P3 LDG.E R17, desc[UR6][R14.64+0x48] ;  /* 0x000048060e113981 */ /* 0x000f22000c1e1900 */
[----:B------:R-:W-:-:S03]  /*05a0*/  @P2 LOP3.LUT R6, R6, R19, RZ, 0x3c, !PT ;  /* 0x0000001306062212 */ /* 0x000fc600078e3cff */
[----:B------:R-:W4:Y:S01]  /*05b0*/  @P4 LDG.E R19, desc[UR6][R14.64+0x54] ;  /* 0x000054060e134981 */ /* 0x000f22000c1e1900 */
[----:B------:R-:W-:Y:S02]  /*05c0*/  @P2 LOP3.LUT R4, R4, R21, RZ, 0x3c, !PT ;  /* 0x0000001504042212 */ /* 0x000fe400078e3cff */
[----:B------:R-:W-:Y:S01]  /*05d0*/  @P3 LOP3.LUT R6, R6, R23, RZ, 0x3c, !PT ;  /* 0x0000001706063212 */ /* 0x000fe200078e3cff */
[----:B------:R-:W4:Y:S04]  /*05e0*/  @P4 LDG.E R21, desc[UR6][R14.64+0x5c] ;  /* 0x00005c060e154981 */ /* 0x000f28000c1e1900 */
[----:B------:R-:W4:Y:S01]  /*05f0*/  @P5 LDG.E R23, desc[UR6][R14.64+0x68] ;  /* 0x000068060e175981 */ /* 0x000f22000c1e1900 */
[----:B--2---:R-:W-:-:S03]  /*0600*/  @P1 LOP3.LUT R7, R7, R16, RZ, 0x3c, !PT ;  /* 0x0000001007071212 */ /* 0x004fc600078e3cff */
[----:B------:R-:W2:Y:S01]  /*0610*/  @P4 LDG.E R16, desc[UR6][R14.64+0x50] ;  /* 0x000050060e104981 */ /* 0x000ea2000c1e1900 */
[----:B---3--:R-:W-:-:S03]  /*0620*/  @P2 LOP3.LUT R3, R3, R18, RZ, 0x3c, !PT ;  /* 0x0000001203032212 */ /* 0x008fc600078e3cff */
[----:B------:R-:W3:Y:S01]  /*0630*/  @P4 LDG.E R18, desc[UR6][R14.64+0x58] ;  /* 0x000058060e124981 */ /* 0x000ee2000c1e1900 */
[----:B----4-:R-:W-:-:S03]  /*0640*/  @P2 LOP3.LUT R7, R7, R20, RZ, 0x3c, !PT ;  /* 0x0000001407072212 */ /* 0x010fc600078e3cff */
[----:B------:R-:W4:Y:S01]  /*0650*/  @P5 LDG.E R20, desc[UR6][R14.64+0x64] ;  /* 0x000064060e145981 */ /* 0x000f22000c1e1900 */
[----:B------:R-:W-:-:S03]  /*0660*/  @P3 LOP3.LUT R3, R3, R24, RZ, 0x3c, !PT ;  /* 0x0000001803033212 */ /* 0x000fc600078e3cff */
[----:B------:R-:W4:Y:S01]  /*0670*/  @P5 LDG.E R24, desc[UR6][R14.64+0x6c] ;  /* 0x00006c060e185981 */ /* 0x000f22000c1e1900 */
[----:B------:R-:W-:Y:S02]  /*0680*/  LOP3.LUT P0, RZ, R22, 0x80, RZ, 0xc0, !PT ;  /* 0x0000008016ff7812 */ /* 0x000fe4000780c0ff */
[----:B------:R-:W-:Y:S02]  /*0690*/  @P3 LOP3.LUT R7, R7, R26, RZ, 0x3c, !PT ;  /* 0x0000001a07073212 */ /* 0x000fe400078e3cff */
[----:B------:R-:W-:Y:S02]  /*06a0*/  @P3 LOP3.LUT R4, R4, R17, RZ, 0x3c, !PT ;  /* 0x0000001104043212 */ /* 0x000fe400078e3cff */
[----:B------:R-:W4:Y:S01]  /*06b0*/  @P6 LDG.E R17, desc[UR6][R14.64+0x7c] ;  /* 0x00007c060e116981 */ /* 0x000f22000c1e1900 */
[----:B------:R-:W-:-:S03]  /*06c0*/  @P4 LOP3.LUT R6, R6, R19, RZ, 0x3c, !PT ;  /* 0x0000001306064212 */ /* 0x000fc600078e3cff */
[----:B------:R-:W4:Y:S01]  /*06d0*/  @P6 LDG.E R19, desc[UR6][R14.64+0x84] ;  /* 0x000084060e136981 */ /* 0x000f22000c1e1900 */
[----:B------:R-:W-:-:S03]  /*06e0*/  @P4 LOP3.LUT R4, R4, R21, RZ, 0x3c, !PT ;  /* 0x0000001504044212 */ /* 0x000fc600078e3cff */
[----:B------:R-:W4:Y:S01]  /*06f0*/  @P0 LDG.E R26, desc[UR6][R14.64+0x9c] ;  /* 0x00009c060e1a0981 */ /* 0x000f22000c1e1900 */
[----:B------:R-:W-:-:S03]  /*0700*/  @P5 LOP3.LUT R6, R6, R23, RZ, 0x3c, !PT ;  /* 0x0000001706065212 */ /* 0x000fc600078e3cff */
        /* <DEDUP_REMOVED lines=10> */
[----:B------:R-:W-:Y:S02]  /*07b0*/  @P5 LOP3.LUT R4, R4, R25, RZ, 0x3c, !PT ;  /* 0x0000001904045212 */ /* 0x000fe400078e3cff */
[----:B------:R-:W-:Y:S02]  /*07c0*/  @P6 LOP3.LUT R5, R5, R28, RZ, 0x3c, !PT ;  /* 0x0000001c05056212 */ /* 0x000fe400078e3cff */
[----:B------:R-:W-:Y:S02]  /*07d0*/  @P6 LOP3.LUT R6, R6, R17, RZ, 0x3c, !PT ;  /* 0x0000001106066212 */ /* 0x000fe400078e3cff */
[----:B------:R-:W-:Y:S02]  /*07e0*/  @P6 LOP3.LUT R4, R4, R19, RZ, 0x3c, !PT ;  /* 0x0000001304046212 */ /* 0x000fe400078e3cff */
[----:B------:R-:W-:Y:S02]  /*07f0*/  @P0 LOP3.LUT R5, R5, R26, RZ, 0x3c, !PT ;  /* 0x0000001a05050212 */ /* 0x000fe400078e3cff */
[----:B------:R-:W-:-:S02]  /*0800*/  @P0 LOP3.LUT R6, R6, R21, RZ, 0x3c, !PT ;  /* 0x0000001506060212 */ /* 0x000fc400078e3cff */
[----:B------:R-:W-:Y:S02]  /*0810*/  @P0 LOP3.LUT R4, R4, R23, RZ, 0x3c, !PT ;  /* 0x0000001704040212 */ /* 0x000fe400078e3cff */
[----:B--2---:R-:W-:Y:S02]  /*0820*/  @P6 LOP3.LUT R3, R3, R16, RZ, 0x3c, !PT ;  /* 0x0000001003036212 */ /* 0x004fe400078e3cff */
[----:B---3--:R-:W-:Y:S02]  /*0830*/  @P6 LOP3.LUT R7, R7, R18, RZ, 0x3c, !PT ;  /* 0x0000001207076212 */ /* 0x008fe400078e3cff */
[----:B----4-:R-:W-:Y:S02]  /*0840*/  @P0 LOP3.LUT R3, R3, R20, RZ, 0x3c, !PT ;  /* 0x0000001403030212 */ /* 0x010fe400078e3cff */
[----:B------:R-:W-:Y:S02]  /*0850*/  @P0 LOP3.LUT R7, R7, R24, RZ, 0x3c, !PT ;  /* 0x0000001807070212 */ /* 0x000fe400078e3cff */
[----:B------:R-:W-:-:S13]  /*0860*/  R2P PR, R22.B1, 0x7f ;  /* 0x0000007f16007804 */ /* 0x000fda0000001000 */
[----:B------:R-:W2:Y:S04]  /*0870*/  @P0 LDG.E R18, desc[UR6][R14.64+0xa0] ;  /* 0x0000a0060e120981 */ /* 0x000ea8000c1e1900 */
[----:B------:R-:W3:Y:S04]  /*0880*/  @P0 LDG.E R19, desc[UR6][R14.64+0xa4] ;  /* 0x0000a4060e130981 */ /* 0x000ee8000c1e1900 */
[----:B------:R-:W4:Y:S04]  /*0890*/  @P0 LDG.E R20, desc[UR6][R14.64+0xa8] ;  /* 0x0000a8060e140981 */ /* 0x000f28000c1e1900 */
[----:B------:R-:W4:Y:S04]  /*08a0*/  @P0 LDG.E R21, desc[UR6][R14.64+0xac] ;  /* 0x0000ac060e150981 */ /* 0x000f28000c1e1900 */
[----:B------:R-:W4:Y:S04]  /*08b0*/  @P0 LDG.E R24, desc[UR6][R14.64+0xb0] ;  /* 0x0000b0060e180981 */ /* 0x000f28000c1e1900 */
[----:B------:R-:W4:Y:S04]  /*08c0*/  @P1 LDG.E R16, desc[UR6][R14.64+0xbc] ;  /* 0x0000bc060e101981 */ /* 0x000f28000c1e1900 */
[----:B------:R-:W4:Y:S04]  /*08d0*/  @P1 LDG.E R26, desc[UR6][R14.64+0xb4] ;  /* 0x0000b4060e1a1981 */ /* 0x000f28000c1e1900 */
        /* <DEDUP_REMOVED lines=11> */
[----:B------:R-:W-:Y:S01]  /*0990*/  LOP3.LUT P0, RZ, R22, 0x8000, RZ, 0xc0, !PT ;  /* 0x0000800016ff7812 */ /* 0x000fe2000780c0ff */
[----:B------:R-:W4:Y:S01]  /*09a0*/  @P2 LDG.E R24, desc[UR6][R14.64+0xd8] ;  /* 0x0000d8060e182981 */ /* 0x000f22000c1e1900 */
[----:B------:R-:W-:-:S03]  /*09b0*/  @P1 LOP3.LUT R7, R7, R16, RZ, 0x3c, !PT ;  /* 0x0000001007071212 */ /* 0x000fc600078e3cff */
[----:B------:R-:W4:Y:S01]  /*09c0*/  @P2 LDG.E R22, desc[UR6][R14.64+0xd0] ;  /* 0x0000d0060e162981 */ /* 0x000f22000c1e1900 */
[----:B------:R-:W-:-:S03]  /*09d0*/  @P1 LOP3.LUT R3, R3, R26, RZ, 0x3c, !PT ;  /* 0x0000001a03031212 */ /* 0x000fc600078e3cff */
[----:B------:R-:W4:Y:S01]  /*09e0*/  @P3 LDG.E R16, desc[UR6][R14.64+0xe4] ;  /* 0x0000e4060e103981 */ /* 0x000f22000c1e1900 */
[----:B------:R-:W-:-:S03]  /*09f0*/  @P1 LOP3.LUT R6, R6, R23, RZ, 0x3c, !PT ;  /* 0x0000001706061212 */ /* 0x000fc600078e3cff */
[----:B------:R-:W4:Y:S01]  /*0a00*/  @P3 LDG.E R26, desc[UR6][R14.64+0xdc] ;  /* 0x0000dc060e1a3981 */ /* 0x000f22000c1e1900 */
[----:B------:R-:W-:-:S03]  /*0a10*/  @P1 LOP3.LUT R4, R4, R17, RZ, 0x3c, !PT ;  /* 0x0000001104041212 */ /* 0x000fc600078e3cff */
        /* <DEDUP_REMOVED lines=43> */
[----:B------:R-:W-:-:S04]  /*0cd0*/  UIADD3 UR4, UPT, UPT, UR4, 0x10, URZ ;  /* 0x0000001004047890 */ /* 0x000fc8000fffe0ff */
[----:B------:R-:W-:Y:S01]  /*0ce0*/  UISETP.NE.AND UP0, UPT, UR4, 0x20, UPT ;  /* 0x000000200400788c */ /* 0x000fe2000bf05270 */
[----:B--2---:R-:W-:Y:S02]  /*0cf0*/  @P5 LOP3.LUT R5, R5, R18, RZ, 0x3c, !PT ;  /* 0x0000001205055212 */ /* 0x004fe400078e3cff */
[----:B---3--:R-:W-:Y:S02]  /*0d00*/  @P6 LOP3.LUT R6, R6, R19, RZ, 0x3c, !PT ;  /* 0x0000001306066212 */ /* 0x008fe400078e3cff */
[----:B----4-:R-:W-:Y:S02]  /*0d10*/  @P6 LOP3.LUT R3, R3, R20, RZ, 0x3c, !PT ;  /* 0x0000001403036212 */ /* 0x010fe400078e3cff */
[----:B------:R-:W-:Y:S02]  /*0d20*/  @P6 LOP3.LUT R4, R4, R21, RZ, 0x3c, !PT ;  /* 0x0000001504046212 */ /* 0x000fe400078e3cff */
[----:B------:R-:W-:Y:S02]  /*0d30*/  @P6 LOP3.LUT R7, R7, R22, RZ, 0x3c, !PT ;  /* 0x0000001607076212 */ /* 0x000fe400078e3cff */
[----:B------:R-:W-:-:S02]  /*0d40*/  @P6 LOP3.LUT R5, R5, R16, RZ, 0x3c, !PT ;  /* 0x0000001005056212 */ /* 0x000fc400078e3cff */
[----:B------:R-:W-:Y:S02]  /*0d50*/  @P0 LOP3.LUT R3, R3, R24, RZ, 0x3c, !PT ;  /* 0x0000001803030212 */ /* 0x000fe400078e3cff */
[----:B------:R-:W-:Y:S02]  /*0d60*/  @P0 LOP3.LUT R5, R5, R28, RZ, 0x3c, !PT ;  /* 0x0000001c05050212 */ /* 0x000fe400078e3cff */
[----:B------:R-:W-:Y:S02]  /*0d70*/  @P0 LOP3.LUT R7, R7, R26, RZ, 0x3c, !PT ;  /* 0x0000001a07070212 */ /* 0x000fe400078e3cff */
[----:B------:R-:W-:Y:S02]  /*0d80*/  @P0 LOP3.LUT R4, R4, R23, RZ, 0x3c, !PT ;  /* 0x0000001704040212 */ /* 0x000fe400078e3cff */
[----:B------:R-:W-:Y:S01]  /*0d90*/  @P0 LOP3.LUT R6, R6, R17, RZ, 0x3c, !PT ;  /* 0x0000001106060212 */ /* 0x000fe200078e3cff */
[----:B------:R-:W-:Y:S06]  /*0da0*/  BRA.U UP0, `(.L_x_54) ;  /* 0xfffffff500487547 */ /* 0x000fec000b83ffff */
[----:B------:R-:W-:-:S05]  /*0db0*/  VIADD R0, R0, 0x1 ;  /* 0x0000000100007836 */ /* 0x000fca0000000000 */
[----:B------:R-:W-:-:S13]  /*0dc0*/  ISETP.NE.AND P0, PT, R0, 0x5, PT ;  /* 0x000000050000780c */ /* 0x000fda0003f05270 */
[----:B------:R-:W-:Y:S05]  /*0dd0*/  @P0 BRA `(.L_x_55) ;  /* 0xfffffff400300947 */ /* 0x000fea000383ffff */
[----:B------:R-:W-:Y:S01]  /*0de0*/  LOP3.LUT R0, R2, 0x3, RZ, 0xc0, !PT ;  /* 0x0000000302007812 */ /* 0x000fe200078ec0ff */
[----:B------:R0:W-:Y:S03]  /*0df0*/  STL.64 [R1+0x8], R6 ;  /* 0x0000080601007387 */ /* 0x0001e60000100a00 */
[----:B------:R-:W-:Y:S01]  /*0e00*/  ISETP.NE.U32.AND P0, PT, R0, 0x1, PT ;  /* 0x000000010000780c */ /* 0x000fe20003f05070 */
[----:B------:R0:W-:Y:S03]  /*0e10*/  STL.64 [R1+0x10], R4 ;  /* 0x0000100401007387 */ /* 0x0001e60000100a00 */
[----:B------:R-:W-:Y:S01]  /*0e20*/  ISETP.NE.AND.EX P0, PT, RZ, RZ, PT, P0 ;  /* 0x000000ffff00720c */ /* 0x000fe20003f05300 */
[----:B------:R0:W-:-:S12]  /*0e30*/  STL [R1+0x4], R3 ;  /* 0x0000040301007387 */ /* 0x0001d80000100800 */
[----:B0-----:R-:W-:Y:S05]  /*0e40*/  @!P0 BRA `(.L_x_53) ;  /* 0x0000001400f88947 */ /* 0x001fea0003800000 */
[----:B------:R-:W-:Y:S01]  /*0e50*/  UMOV UR4, URZ ;  /* 0x000000ff00047c82 */ /* 0x000fe20008000000 */
[----:B------:R-:W-:Y:S01]  /*0e60*/  IMAD.MOV.U32 R0, RZ, RZ, RZ ;  /* 0x000000ffff007224 */ /* 0x000fe200078e00ff */
[----:B------:R-:W-:Y:S01]  /*0e70*/  CS2R R6, SRZ ;  /* 0x0000000000067805 */ /* 0x000fe2000001ff00 */
[----:B------:R-:W-:Y:S02]  /*0e80*/  IMAD.MOV.U32 R4, RZ, RZ, RZ ;  /* 0x000000ffff047224 */ /* 0x000fe400078e00ff */
[----:B------:R-:W-:Y:S02]  /*0e90*/  IMAD.MOV.U32 R3, RZ, RZ, RZ ;  /* 0x000000ffff037224 */ /* 0x000fe400078e00ff */
[----:B------:R-:W-:-:S07]  /*0ea0*/  IMAD.U32 R5, RZ, RZ, UR4 ;  /* 0x00000004ff057e24 */ /* 0x000fce000f8e00ff */
.L_x_57:
[----:B------:R-:W-:-:S06]  /*0eb0*/  IMAD R12, R0, 0x4, R1 ;  /* 0x00000004000c7824 */ /* 0x000fcc00078e0201 */
[----:B------:R-:W5:Y:S01]  /*0ec0*/  LDL R12, [R12+0x4] ;  /* 0x000004000c0c7983 */ /* 0x000f620000100800 */
[----:B------:R-:W-:-:S05]  /*0ed0*/  UMOV UR4, URZ ;  /* 0x000000ff00047c82 */ /* 0x000fca0008000000 */
.L_x_56:
        /* <DEDUP_REMOVED lines=180> */
[----:B------:R0:W-:Y:S03]  /*1a20*/  STL [R1+0x4], R3 ;  /* 0x0000040301007387 */ /* 0x0001e60000100800 */
[----:B------:R-:W-:Y:S01]  /*1a30*/  ISETP.NE.AND.EX P0, PT, RZ, RZ, PT, P0 ;  /* 0x000000ffff00720c */ /* 0x000fe20003f05300 */
[----:B------:R0:W-:-:S12]  /*1a40*/  STL.64 [R1+0x10], R4 ;  /* 0x0000100401007387 */ /* 0x0001d80000100a00 */
[----:B0-----:R-:W-:Y:S05]  /*1a50*/  @P0 BRA `(.L_x_53) ;  /* 0x0000000800f40947 */ /* 0x001fea0003800000 */
[----:B------:R-:W-:Y:S01]  /*1a60*/  UMOV UR4, URZ ;  /* 0x000000ff00047c82 */ /* 0x000fe20008000000 */
[----:B------:R-:W-:Y:S01]  /*1a70*/  IMAD.MOV.U32 R0, RZ, RZ, RZ ;  /* 0x000000ffff007224 */ /* 0x000fe200078e00ff */
[----:B------:R-:W-:Y:S01]  /*1a80*/  CS2R R6, SRZ ;  /* 0x0000000000067805 */ /* 0x000fe2000001ff00 */
[----:B------:R-:W-:Y:S02]  /*1a90*/  IMAD.MOV.U32 R4, RZ, RZ, RZ ;  /* 0x000000ffff047224 */ /* 0x000fe400078e00ff */
[----:B------:R-:W-:Y:S02]  /*1aa0*/  IMAD.MOV.U32 R3, RZ, RZ, RZ ;  /* 0x000000ffff037224 */ /* 0x000fe400078e00ff */
[----:B------:R-:W-:-:S07]  /*1ab0*/  IMAD.U32 R5, RZ, RZ, UR4 ;  /* 0x00000004ff057e24 */ /* 0x000fce000f8e00ff */
.L_x_59:
[----:B------:R-:W-:-:S06]  /*1ac0*/  IMAD R12, R0, 0x4, R1 ;  /* 0x00000004000c7824 */ /* 0x000fcc00078e0201 */
[----:B------:R-:W5:Y:S01]  /*1ad0*/  LDL R12, [R12+0x4] ;  /* 0x000004000c0c7983 */ /* 0x000f620000100800 */
[----:B------:R-:W-:-:S05]  /*1ae0*/  UMOV UR4, URZ ;  /* 0x000000ff00047c82 */ /* 0x000fca0008000000 */
.L_x_58:
        /* <DEDUP_REMOVED lines=177> */
[----:B------:R0:W-:Y:S04]  /*2600*/  STL.64 [R1+0x8], R6 ;  /* 0x0000080601007387 */ /* 0x0001e80000100a00 */
[----:B------:R0:W-:Y:S04]  /*2610*/  STL [R1+0x4], R3 ;  /* 0x0000040301007387 */ /* 0x0001e80000100800 */
[----:B------:R0:W-:Y:S02]  /*2620*/  STL.64 [R1+0x10], R4 ;  /* 0x0000100401007387 */ /* 0x0001e40000100a00 */
.L_x_53:
[----:B------:R-:W-:Y:S05]  /*2630*/  BSYNC.RECONVERGENT B1 ;  /* 0x0000000000017941 */ /* 0x000fea0003800200 */
.L_x_52:
[C---:B------:R-:W-:Y:S01]  /*2640*/  ISETP.GT.U32.AND P0, PT, R2.reuse, 0x3, PT ;  /* 0x000000030200780c */ /* 0x040fe20003f04070 */
[----:B------:R-:W-:Y:S01]  /*2650*/  VIADD R11, R11, 0x1 ;  /* 0x000000010b0b7836 */ /* 0x000fe20000000000 */
[--C-:B------:R-:W-:Y:S02]  /*2660*/  SHF.R.U64 R2, R2, 0x2, R13.reuse ;  /* 0x0000000202027819 */ /* 0x100fe4000000120d */
[----:B------:R-:W-:Y:S02]  /*2670*/  ISETP.GT.U32.AND.EX P0, PT, R13, RZ, PT, P0 ;  /* 0x000000ff0d00720c */ /* 0x000fe40003f04100 */
[----:B------:R-:W-:-:S11]  /*2680*/  SHF.R.U32.HI R13, RZ, 0x2, R13 ;  /* 0x00000002ff0d7819 */ /* 0x000fd6000001160d */
[----:B------:R-:W-:Y:S05]  /*2690*/  @P0 BRA `(.L_x_60) ;  /* 0xffffffd800d40947 */ /* 0x000fea000383ffff */
.L_x_51:
[----:B------:R-:W-:Y:S05]  /*26a0*/  BSYNC.RECONVERGENT B0 ;  /* 0x0000000000007941 */ /* 0x000fea0003800200 */
.L_x_50:
[----:B0-----:R-:W0:Y:S01]  /*26b0*/  LDC.64 R6, c[0x0][0x390] ;  /* 0x0000e400ff067b82 */ /* 0x001e220000000a00 */
[----:B------:R-:W-:Y:S01]  /*26c0*/  SHF.R.U32.HI R0, RZ, 0x2, R3 ;  /* 0x00000002ff007819 */ /* 0x000fe20000011603 */
[----:B------:R-:W1:Y:S03]  /*26d0*/  LDCU.64 UR4, c[0x0][0x380] ;  /* 0x00007000ff0477ac */ /* 0x000e660008000a00 */
[----:B------:R-:W-:Y:S01]  /*26e0*/  LOP3.LUT R0, R0, R3, RZ, 0x3c, !PT ;  /* 0x0000000300007212 */ /* 0x000fe200078e3cff */
[----:B------:R-:W-:-:S04]  /*26f0*/  IMAD.SHL.U32 R3, R5, 0x10, RZ ;  /* 0x0000001005037824 */ /* 0x000fc800078e00ff */
[----:B------:R-:W-:-:S05]  /*2700*/  IMAD.SHL.U32 R2, R0, 0x2, RZ ;  /* 0x0000000200027824 */ /* 0x000fca00078e00ff */
[----:B------:R-:W-:Y:S01]  /*2710*/  LOP3.LUT R2, R0, R2, R3, 0x96, !PT ;  /* 0x0000000200027212 */ /* 0x000fe200078e9603 */
[----:B------:R-:W-:-:S03]  /*2720*/  IMAD.MOV.U32 R3, RZ, RZ, 0x2f800000 ;  /* 0x2f800000ff037424 */ /* 0x000fc600078e00ff */
[----:B------:R-:W-:Y:S02]  /*2730*/  LOP3.LUT R2, R2, R5, RZ, 0x3c, !PT ;  /* 0x0000000502027212 */ /* 0x000fe400078e3cff */
[----:B------:R-:W-:Y:S02]  /*2740*/  SHF.R.S32.HI R5, RZ, 0x1f, R10 ;  /* 0x0000001fff057819 */ /* 0x000fe4000001140a */
[----:B0-----:R-:W-:Y:S02]  /*2750*/  LOP3.LUT R6, R6, 0xaad26b49, RZ, 0x3c, !PT ;  /* 0xaad26b4906067812 */ /* 0x001fe400078e3cff */
[----:B------:R-:W-:-:S03]  /*2760*/  LOP3.LUT R7, R7, 0xf7dcefdd, RZ, 0x3c, !PT ;  /* 0xf7dcefdd07077812 */ /* 0x000fc600078e3cff */
[----:B------:R-:W-:Y:S02]  /*2770*/  IMAD R6, R6, 0x4182bed5, RZ ;  /* 0x4182bed506067824 */ /* 0x000fe400078e02ff */
[----:B------:R-:W-:-:S05]  /*2780*/  IMAD R7, R7, -0x658354e5, RZ ;  /* 0x9a7cab1b07077824 */ /* 0x000fca00078e02ff */
[----:B------:R-:W-:-:S04]  /*2790*/  IADD3 R7, PT, PT, R6, 0x64f0c9, R7 ;  /* 0x0064f0c906077810 */ /* 0x000fc80007ffe007 */
[----:B------:R-:W-:-:S04]  /*27a0*/  IADD3 R2, PT, PT, R7, 0x587c5, R2 ;  /* 0x000587c507027810 */ /* 0x000fc80007ffe002 */
[----:B------:R-:W-:Y:S02]  /*27b0*/  I2FP.F32.U32 R0, R2 ;  /* 0x0000000200007245 */ /* 0x000fe40000201000 */
[----:B-1----:R-:W-:-:S03]  /*27c0*/  LEA R2, P0, R10, UR4, 0x2 ;  /* 0x000000040a027c11 */ /* 0x002fc6000f8010ff */
[----:B------:R-:W-:Y:S01]  /*27d0*/  FFMA R0, R0, R3, 1.1641532182693481445e-10 ;  /* 0x2f00000000007423 */ /* 0x000fe20000000003 */
[----:B------:R-:W-:-:S03]  /*27e0*/  LEA.HI.X R3, R10, UR5, R5, 0x2, P0 ;  /* 0x000000050a037c11 */ /* 0x000fc600080f1405 */
[----:B------:R-:W-:-:S05]  /*27f0*/  FADD R5, R0, -0.5 ;  /* 0xbf00000000057421 */ /* 0x000fca0000000000 */
[----:B------:R-:W-:Y:S01]  /*2800*/  STG.E desc[UR6][R2.64], R5 ;  /* 0x0000000502007986 */ /* 0x000fe2000c101906 */
[----:B------:R-:W-:Y:S05]  /*2810*/  EXIT ;  /* 0x000000000000794d */ /* 0x000fea0003800000 */
.L_x_61:
        /* <DEDUP_REMOVED lines=14> */
.L_x_65:


//--------------------- .nv.global.init           --------------------------
	.section	.nv.global.init,"aw",@progbits
	.align	4
.nv.global.init:
	.type		mrg32k3aM1SubSeq,@object
	.size		mrg32k3aM1SubSeq,(mrg32k3aM2SubSeq - mrg32k3aM1SubSeq)
mrg32k3aM1SubSeq:
        /*0000*/ 	.byte	0x0b, 0xcc, 0xee, 0x04, 0x73, 0x29, 0x8b, 0x6f, 0xf6, 0x53, 0x03, 0xf6, 0x23, 0xf6, 0xea, 0xda
        /* <DEDUP_REMOVED lines=125> */
	.type		mrg32k3aM2SubSeq,@object
	.size		mrg32k3aM2SubSeq,(mrg32k3aM1 - mrg32k3aM2SubSeq)
mrg32k3aM2SubSeq:
        /* <DEDUP_REMOVED lines=126> */
	.type		mrg32k3aM1,@object
	.size		mrg32k3aM1,(mrg32k3aM1Seq - mrg32k3aM1)
mrg32k3aM1:
        /* <DEDUP_REMOVED lines=144> */
	.type		mrg32k3aM1Seq,@object
	.size		mrg32k3aM1Seq,(mrg32k3aM2 - mrg32k3aM1Seq)
mrg32k3aM1Seq:
        /* <DEDUP_REMOVED lines=144> */
	.type		mrg32k3aM2,@object
	.size		mrg32k3aM2,(mrg32k3aM2Seq - mrg32k3aM2)
mrg32k3aM2:
        /* <DEDUP_REMOVED lines=144> */
	.type		mrg32k3aM2Seq,@object
	.size		mrg32k3aM2Seq,(precalc_xorwow_matrix - mrg32k3aM2Seq)
mrg32k3aM2Seq:
        /* <DEDUP_REMOVED lines=144> */
	.type		precalc_xorwow_matrix,@object
	.size		precalc_xorwow_matrix,(precalc_xorwow_offset_matrix - precalc_xorwow_matrix)
precalc_xorwow_matrix:
        /* <DEDUP_REMOVED lines=6400> */
	.type		precalc_xorwow_offset_matrix,@object
	.size		precalc_xorwow_offset_matrix,(.L_1 - precalc_xorwow_offset_matrix)
precalc_xorwow_offset_matrix:
        /* <DEDUP_REMOVED lines=6400> */
.L_1:


//--------------------- .nv.shared.reserved.0     --------------------------
	.section	.nv.shared.reserved.0,"aw",@nobits
	.weak		__nv_reservedSMEM_offset_0_alias
	.size		__nv_reservedSMEM_offset_0_alias, 0, 64
	.other		__nv_reservedSMEM_offset_0_alias,@"STO_CUDA_RESERVED_SHARED STV_DEFAULT"
__nv_reservedSMEM_offset_0_alias:
	.zero		0
	.zero		64


//--------------------- .nv.constant0._Z15backpropagationPfS_S_S_S_S_fiii --------------------------
	.section	.nv.constant0._Z15backpropagationPfS_S_S_S_S_fiii,"a",@progbits
	.sectionflags	@""
	.align	4
.nv.constant0._Z15backpropagationPfS_S_S_S_S_fiii:
	.zero		960


//--------------------- .nv.constant0._Z11feedforwardPfS_S_S_S_iii --------------------------
	.section	.nv.constant0._Z11feedforwardPfS_S_S_S_iii,"a",@progbits
	.sectionflags	@""
	.align	4
.nv.constant0._Z11feedforwardPfS_S_S_S_iii:
	.zero		948


//--------------------- .nv.constant0._Z11initWeightsPfim --------------------------
	.section	.nv.constant0._Z11initWeightsPfim,"a",@progbits
	.sectionflags	@""
	.align	4
.nv.constant0._Z11initWeightsPfim:
	.zero		920


//--------------------- SYMBOLS --------------------------

	.type		.nv.reservedSmem.offset0,@object
	.size		.nv.reservedSmem.offset0,0x4
